def attn_fwd(
    Q,
    K,
    V,
    Out,
    Lse,
    sm_scale,
    stride_qz,
    stride_qh,
    stride_qm,
    stride_qk,
    stride_kz,
    stride_kh,
    stride_kn,
    stride_kk,
    stride_vz,
    stride_vh,
    stride_vn,
    stride_vk,
    stride_oz,
    stride_oh,
    stride_om,
    stride_ok,
    seqlen_q,
    seqlen_k,
    BLOCK_M: tl.constexpr,
    BLOCK_N: tl.constexpr,
    HEAD_DIM: tl.constexpr,
    CAUSAL: tl.constexpr,
):
    start_m = tl.program_id(0)
    off_hz = tl.program_id(1)
    q_off = off_hz * stride_qh
    k_off = off_hz * stride_kh
    v_off = off_hz * stride_vh
    offs_m = start_m * BLOCK_M + tl.arange(0, BLOCK_M)
    offs_d = tl.arange(0, HEAD_DIM)
    offs_n = tl.arange(0, BLOCK_N)
    q_ptrs = Q + q_off + offs_m[:, None] * stride_qm + offs_d[None, :] * stride_qk
    k_ptrs = K + k_off + offs_d[:, None] * stride_kk + offs_n[None, :] * stride_kn
    v_ptrs = V + v_off + offs_n[:, None] * stride_vn + offs_d[None, :] * stride_vk
    m_i = tl.full([BLOCK_M], float("-inf"), dtype=tl.float32)
    l_i = tl.zeros([BLOCK_M], dtype=tl.float32) + 1.0
    acc = tl.zeros([BLOCK_M, HEAD_DIM], dtype=tl.float32)
    q = tl.load(q_ptrs)
    acc, l_i, m_i = _attn_fwd_inner(
        acc,
        l_i,
        m_i,
        q,
        k_ptrs,
        v_ptrs,
        sm_scale,
        stride_kn,
        stride_vn,
        start_m,
        seqlen_k,
        BLOCK_M,
        BLOCK_N,
        HEAD_DIM,
        CAUSAL,
    )
    acc = acc / l_i[:, None]
    lse = m_i + tl.math.log2(l_i) / 1.4426950408889634
    o_ptrs = (
        Out
        + off_hz * stride_oh
        + offs_m[:, None] * stride_om
        + offs_d[None, :] * stride_ok
    )
    tl.store(o_ptrs, acc.to(Out.dtype.element_ty))
    tl.store(Lse + off_hz * seqlen_q + offs_m, lse)

# config = {"BLOCK_M": 256, "BLOCK_N": 64, "HEAD_DIM": 128, "arch": "sm_100", "causal": false, "dtype": "fp8e4m3", "num_stages": 2, "num_warps": 8}
# arch = sm_100


// ===== COMPILED SASS (sm_100a) =====

	.target	sm_100a

	.elftype	@"ET_EXEC"


//--------------------- .note.nv.tkinfo           --------------------------
	.section	.note.nv.tkinfo,"",@"SHT_NOTE"
	.sectionflags	@"SHF_NOTE_NV_TKINFO"
	.tkinfo
        /*0018*/ 	.word	0x00000081
        /*0030*/ 	.string	""
        /*0030*/ 	.string	"ptxas-blackwell"
        /*0030*/ 	.string	"Cuda compilation tools, release 12.9, V12.9.86"
        /*0030*/ 	.string	"Build cuda_12.9.r12.9/compiler.36037853_0"
        /*0030*/ 	.string	"-v  -suppress-debug-info  -lineinfo  -arch sm_100a "



//--------------------- .note.nv.cuver            --------------------------
	.section	.note.nv.cuver,"",@"SHT_NOTE"
	.sectionflags	@"SHF_NOTE_NV_CUVER"
        /*0018*/ 	.short	0x0001
        /*001a*/ 	.short	0x0064
        /*001c*/ 	.short	0x0001
        /*001e*/ 	.short	0x0000
        /*0020*/ 	.short	0x0001
        /*0022*/ 	.short	0x0000


//--------------------- .nv.info                  --------------------------
	.section	.nv.info,"",@"SHT_CUDA_INFO"
	.align	4


	//----- nvinfo : EIATTR_REGCOUNT
	.align		4
        /*0000*/ 	.byte	0x04, 0x2f
        /*0002*/ 	.short	(.L_5 - .L_4)
	.align		4
.L_4:
        /*0004*/ 	.word	index@(attn_fwd)
        /*0008*/ 	.word	0x000000ff


	//----- nvinfo : EIATTR_FRAME_SIZE
	.align		4
.L_5:
        /*000c*/ 	.byte	0x04, 0x11
        /*000e*/ 	.short	(.L_7 - .L_6)
	.align		4
.L_6:
        /*0010*/ 	.word	index@($__internal_2_$__cuda_sm10x_tcgen05_guardrail_trap_unallocated_columns_being_dealloced)
        /*0014*/ 	.word	0x00000058


	//----- nvinfo : EIATTR_FRAME_SIZE
	.align		4
.L_7:
        /*0018*/ 	.byte	0x04, 0x11
        /*001a*/ 	.short	(.L_9 - .L_8)
	.align		4
.L_8:
        /*001c*/ 	.word	index@($__internal_1_$__cuda_sm10x_tcgen05_guardrail_trap_phase_invalid_during_alloc)
        /*0020*/ 	.word	0x00000058


	//----- nvinfo : EIATTR_FRAME_SIZE
	.align		4
.L_9:
        /*0024*/ 	.byte	0x04, 0x11
        /*0026*/ 	.short	(.L_11 - .L_10)
	.align		4
.L_10:
        /*0028*/ 	.word	index@($__internal_0_$__cuda_sm10x_tcgen05_guardrail_trap_col_being_dealloced_not_returned_by_alloc)
        /*002c*/ 	.word	0x00000058


	//----- nvinfo : EIATTR_FRAME_SIZE
	.align		4
.L_11:
        /*0030*/ 	.byte	0x04, 0x11
        /*0032*/ 	.short	(.L_13 - .L_12)
	.align		4
.L_12:
        /*0034*/ 	.word	index@(attn_fwd)
        /*0038*/ 	.word	0x00000058


	//----- nvinfo : EIATTR_MIN_STACK_SIZE
	.align		4
.L_13:
        /*003c*/ 	.byte	0x04, 0x12
        /*003e*/ 	.short	(.L_15 - .L_14)
	.align		4
.L_14:
        /*0040*/ 	.word	index@(attn_fwd)
        /*0044*/ 	.word	0x00000058
.L_15:


//--------------------- .nv.info.attn_fwd         --------------------------
	.section	.nv.info.attn_fwd,"",@"SHT_CUDA_INFO"
	.sectionflags	@""
	.align	4


	//----- nvinfo : EIATTR_CUDA_API_VERSION
	.align		4
        /*0000*/ 	.byte	0x04, 0x37
        /*0002*/ 	.short	(.L_17 - .L_16)
.L_16:
        /*0004*/ 	.word	0x00000081


	//----- nvinfo : EIATTR_KPARAM_INFO
	.align		4
.L_17:
        /*0008*/ 	.byte	0x04, 0x17
        /*000a*/ 	.short	(.L_19 - .L_18)
.L_18:
        /*000c*/ 	.word	0x00000000
        /*0010*/ 	.short	0x0019
        /*0012*/ 	.short	0x0080
        /*0014*/ 	.byte	0x00, 0xf4, 0x21, 0x00


	//----- nvinfo : EIATTR_KPARAM_INFO
	.align		4
.L_19:
        /*0018*/ 	.byte	0x04, 0x17
        /*001a*/ 	.short	(.L_21 - .L_20)
.L_20:
        /*001c*/ 	.word	0x00000000
        /*0020*/ 	.short	0x0018
        /*0022*/ 	.short	0x0078
        /*0024*/ 	.byte	0x00, 0xf4, 0x21, 0x00


	//----- nvinfo : EIATTR_KPARAM_INFO
	.align		4
.L_21:
        /*0028*/ 	.byte	0x04, 0x17
        /*002a*/ 	.short	(.L_23 - .L_22)
.L_22:
        /*002c*/ 	.word	0x00000000
        /*0030*/ 	.short	0x0017
        /*0032*/ 	.short	0x0070
        /*0034*/ 	.byte	0x00, 0xf0, 0x11, 0x00


	//----- nvinfo : EIATTR_KPARAM_INFO
	.align		4
.L_23:
        /*0038*/ 	.byte	0x04, 0x17
        /*003a*/ 	.short	(.L_25 - .L_24)
.L_24:
        /*003c*/ 	.word	0x00000000
        /*0040*/ 	.short	0x0016
        /*0042*/ 	.short	0x006c
        /*0044*/ 	.byte	0x00, 0xf0, 0x11, 0x00


	//----- nvinfo : EIATTR_KPARAM_INFO
	.align		4
.L_25:
        /*0048*/ 	.byte	0x04, 0x17
        /*004a*/ 	.short	(.L_27 - .L_26)
.L_26:
        /*004c*/ 	.word	0x00000000
        /*0050*/ 	.short	0x0015
        /*0052*/ 	.short	0x0068
        /*0054*/ 	.byte	0x00, 0xf0, 0x11, 0x00


	//----- nvinfo : EIATTR_KPARAM_INFO
	.align		4
.L_27:
        /*0058*/ 	.byte	0x04, 0x17
        /*005a*/ 	.short	(.L_29 - .L_28)
.L_28:
        /*005c*/ 	.word	0x00000000
        /*0060*/ 	.short	0x0014
        /*0062*/ 	.short	0x0064
        /*0064*/ 	.byte	0x00, 0xf0, 0x11, 0x00


	//----- nvinfo : EIATTR_KPARAM_INFO
	.align		4
.L_29:
        /*0068*/ 	.byte	0x04, 0x17
        /*006a*/ 	.short	(.L_31 - .L_30)
.L_30:
        /*006c*/ 	.word	0x00000000
        /*0070*/ 	.short	0x0013
        /*0072*/ 	.short	0x0060
        /*0074*/ 	.byte	0x00, 0xf0, 0x11, 0x00


	//----- nvinfo : EIATTR_KPARAM_INFO
	.align		4
.L_31:
        /*0078*/ 	.byte	0x04, 0x17
        /*007a*/ 	.short	(.L_33 - .L_32)
.L_32:
        /*007c*/ 	.word	0x00000000
        /*0080*/ 	.short	0x0012
        /*0082*/ 	.short	0x005c
        /*0084*/ 	.byte	0x00, 0xf0, 0x11, 0x00


	//----- nvinfo : EIATTR_KPARAM_INFO
	.align		4
.L_33:
        /*0088*/ 	.byte	0x04, 0x17
        /*008a*/ 	.short	(.L_35 - .L_34)
.L_34:
        /*008c*/ 	.word	0x00000000
        /*0090*/ 	.short	0x0011
        /*0092*/ 	.short	0x0058
        /*0094*/ 	.byte	0x00, 0xf0, 0x11, 0x00


	//----- nvinfo : EIATTR_KPARAM_INFO
	.align		4
.L_35:
        /*0098*/ 	.byte	0x04, 0x17
        /*009a*/ 	.short	(.L_37 - .L_36)
.L_36:
        /*009c*/ 	.word	0x00000000
        /*00a0*/ 	.short	0x0010
        /*00a2*/ 	.short	0x0054
        /*00a4*/ 	.byte	0x00, 0xf0, 0x11, 0x00


	//----- nvinfo : EIATTR_KPARAM_INFO
	.align		4
.L_37:
        /*00a8*/ 	.byte	0x04, 0x17
        /*00aa*/ 	.short	(.L_39 - .L_38)
.L_38:
        /*00ac*/ 	.word	0x00000000
        /*00b0*/ 	.short	0x000f
        /*00b2*/ 	.short	0x0050
        /*00b4*/ 	.byte	0x00, 0xf0, 0x11, 0x00


	//----- nvinfo : EIATTR_KPARAM_INFO
	.align		4
.L_39:
        /*00b8*/ 	.byte	0x04, 0x17
        /*00ba*/ 	.short	(.L_41 - .L_40)
.L_40:
        /*00bc*/ 	.word	0x00000000
        /*00c0*/ 	.short	0x000e
        /*00c2*/ 	.short	0x004c
        /*00c4*/ 	.byte	0x00, 0xf0, 0x11, 0x00


	//----- nvinfo : EIATTR_KPARAM_INFO
	.align		4
.L_41:
        /*00c8*/ 	.byte	0x04, 0x17
        /*00ca*/ 	.short	(.L_43 - .L_42)
.L_42:
        /*00cc*/ 	.word	0x00000000
        /*00d0*/ 	.short	0x000d
        /*00d2*/ 	.short	0x0048
        /*00d4*/ 	.byte	0x00, 0xf0, 0x11, 0x00


	//----- nvinfo : EIATTR_KPARAM_INFO
	.align		4
.L_43:
        /*00d8*/ 	.byte	0x04, 0x17
        /*00da*/ 	.short	(.L_45 - .L_44)
.L_44:
        /*00dc*/ 	.word	0x00000000
        /*00e0*/ 	.short	0x000c
        /*00e2*/ 	.short	0x0044
        /*00e4*/ 	.byte	0x00, 0xf0, 0x11, 0x00


	//----- nvinfo : EIATTR_KPARAM_INFO
	.align		4
.L_45:
        /*00e8*/ 	.byte	0x04, 0x17
        /*00ea*/ 	.short	(.L_47 - .L_46)
.L_46:
        /*00ec*/ 	.word	0x00000000
        /*00f0*/ 	.short	0x000b
        /*00f2*/ 	.short	0x0040
        /*00f4*/ 	.byte	0x00, 0xf0, 0x11, 0x00


	//----- nvinfo : EIATTR_KPARAM_INFO
	.align		4
.L_47:
        /*00f8*/ 	.byte	0x04, 0x17
        /*00fa*/ 	.short	(.L_49 - .L_48)
.L_48:
        /*00fc*/ 	.word	0x00000000
        /*0100*/ 	.short	0x000a
        /*0102*/ 	.short	0x003c
        /*0104*/ 	.byte	0x00, 0xf0, 0x11, 0x00


	//----- nvinfo : EIATTR_KPARAM_INFO
	.align		4
.L_49:
        /*0108*/ 	.byte	0x04, 0x17
        /*010a*/ 	.short	(.L_51 - .L_50)
.L_50:
        /*010c*/ 	.word	0x00000000
        /*0110*/ 	.short	0x0009
        /*0112*/ 	.short	0x0038
        /*0114*/ 	.byte	0x00, 0xf0, 0x11, 0x00


	//----- nvinfo : EIATTR_KPARAM_INFO
	.align		4
.L_51:
        /*0118*/ 	.byte	0x04, 0x17
        /*011a*/ 	.short	(.L_53 - .L_52)
.L_52:
        /*011c*/ 	.word	0x00000000
        /*0120*/ 	.short	0x0008
        /*0122*/ 	.short	0x0034
        /*0124*/ 	.byte	0x00, 0xf0, 0x11, 0x00


	//----- nvinfo : EIATTR_KPARAM_INFO
	.align		4
.L_53:
        /*0128*/ 	.byte	0x04, 0x17
        /*012a*/ 	.short	(.L_55 - .L_54)
.L_54:
        /*012c*/ 	.word	0x00000000
        /*0130*/ 	.short	0x0007
        /*0132*/ 	.short	0x0030
        /*0134*/ 	.byte	0x00, 0xf0, 0x11, 0x00


	//----- nvinfo : EIATTR_KPARAM_INFO
	.align		4
.L_55:
        /*0138*/ 	.byte	0x04, 0x17
        /*013a*/ 	.short	(.L_57 - .L_56)
.L_56:
        /*013c*/ 	.word	0x00000000
        /*0140*/ 	.short	0x0006
        /*0142*/ 	.short	0x002c
        /*0144*/ 	.byte	0x00, 0xf0, 0x11, 0x00


	//----- nvinfo : EIATTR_KPARAM_INFO
	.align		4
.L_57:
        /*0148*/ 	.byte	0x04, 0x17
        /*014a*/ 	.short	(.L_59 - .L_58)
.L_58:
        /*014c*/ 	.word	0x00000000
        /*0150*/ 	.short	0x0005
        /*0152*/ 	.short	0x0028
        /*0154*/ 	.byte	0x00, 0xf0, 0x11, 0x00


	//----- nvinfo : EIATTR_KPARAM_INFO
	.align		4
.L_59:
        /*0158*/ 	.byte	0x04, 0x17
        /*015a*/ 	.short	(.L_61 - .L_60)
.L_60:
        /*015c*/ 	.word	0x00000000
        /*0160*/ 	.short	0x0004
        /*0162*/ 	.short	0x0020
        /*0164*/ 	.byte	0x00, 0xf4, 0x21, 0x00


	//----- nvinfo : EIATTR_KPARAM_INFO
	.align		4
.L_61:
        /*0168*/ 	.byte	0x04, 0x17
        /*016a*/ 	.short	(.L_63 - .L_62)
.L_62:
        /*016c*/ 	.word	0x00000000
        /*0170*/ 	.short	0x0003
        /*0172*/ 	.short	0x0018
        /*0174*/ 	.byte	0x00, 0xf4, 0x21, 0x00


	//----- nvinfo : EIATTR_KPARAM_INFO
	.align		4
.L_63:
        /*0178*/ 	.byte	0x04, 0x17
        /*017a*/ 	.short	(.L_65 - .L_64)
.L_64:
        /*017c*/ 	.word	0x00000000
        /*0180*/ 	.short	0x0002
        /*0182*/ 	.short	0x0010
        /*0184*/ 	.byte	0x00, 0xf4, 0x21, 0x00


	//----- nvinfo : EIATTR_KPARAM_INFO
	.align		4
.L_65:
        /*0188*/ 	.byte	0x04, 0x17
        /*018a*/ 	.short	(.L_67 - .L_66)
.L_66:
        /*018c*/ 	.word	0x00000000
        /*0190*/ 	.short	0x0001
        /*0192*/ 	.short	0x0008
        /*0194*/ 	.byte	0x00, 0xf4, 0x21, 0x00


	//----- nvinfo : EIATTR_KPARAM_INFO
	.align		4
.L_67:
        /*0198*/ 	.byte	0x04, 0x17
        /*019a*/ 	.short	(.L_69 - .L_68)
.L_68:
        /*019c*/ 	.word	0x00000000
        /*01a0*/ 	.short	0x0000
        /*01a2*/ 	.short	0x0000
        /*01a4*/ 	.byte	0x00, 0xf4, 0x21, 0x00


	//----- nvinfo : EIATTR_AT_ENTRY_FRAGMENTS
	.align		4
.L_69:
        /*01a8*/ 	.byte	0x04, 0x4f
        /*01aa*/ 	.short	(.L_71 - .L_70)


	//   ....[0]....
.L_70:
        /*01ac*/ 	.word	0x00000004


	//----- nvinfo : EIATTR_RESERVED_SMEM_USED
	.align		4
.L_71:
        /*01b0*/ 	.byte	0x01, 0x41
	.zero		2


	//----- nvinfo : EIATTR_SPARSE_MMA_MASK
	.align		4
        /*01b4*/ 	.byte	0x03, 0x50
        /*01b6*/ 	.short	0x0000


	//----- nvinfo : EIATTR_TCGEN05_1CTA_USED
	.align		4
        /*01b8*/ 	.byte	0x01, 0x51
	.zero		2


	//----- nvinfo : EIATTR_MAXREG_COUNT
	.align		4
        /*01bc*/ 	.byte	0x03, 0x1b
        /*01be*/ 	.short	0x00ff


	//----- nvinfo : EIATTR_NUM_BARRIERS
	.align		4
        /*01c0*/ 	.byte	0x02, 0x4c
        /*01c2*/ 	.byte	0x01
	.zero		1


	//----- nvinfo : EIATTR_ANNOTATIONS
	.align		4
        /*01c4*/ 	.byte	0x04, 0x55
        /*01c6*/ 	.short	(.L_73 - .L_72)


	//   ....[0]....
.L_72:
        /*01c8*/ 	.word	0x00000001
        /*01cc*/ 	.byte	0xe0, 0x32, 0x00, 0x00, 0x01, 0x00, 0x00, 0x00, 0x60, 0x33, 0x00, 0x00, 0x01, 0x00, 0x00, 0x00
        /* <DEDUP_REMOVED lines=10> */
        /*027c*/ 	.byte	0x50, 0x8e, 0x00, 0x00, 0x01, 0x00, 0x00, 0x00, 0xa0, 0x8e, 0x00, 0x00


	//----- nvinfo : EIATTR_INT_WARP_WIDE_INSTR_OFFSETS
	.align		4
.L_73:
        /*0288*/ 	.byte	0x04, 0x31
        /*028a*/ 	.short	(.L_75 - .L_74)


	//   ....[0]....
.L_74:
        /*028c*/ 	.word	0x00003020


	//   ....[1]....
        /*0290*/ 	.word	0x00003030


	//   ....[2]....
        /*0294*/ 	.word	0x00003de0


	//   ....[3]....
        /*0298*/ 	.word	0x00003eb0


	//   ....[4]....
        /*029c*/ 	.word	0x00008310


	//   ....[5]....
        /*02a0*/ 	.word	0x000103b0


	//   ....[6]....
        /*02a4*/ 	.word	0x00010400


	//----- nvinfo : EIATTR_COOP_GROUP_MASK_REGIDS
	.align		4
.L_75:
        /*02a8*/ 	.byte	0x04, 0x29
        /*02aa*/ 	.short	(.L_77 - .L_76)


	//   ....[0]....
.L_76:
        /*02ac*/ 	.word	0xffffffff


	//   ....[1]....
        /*02b0*/ 	.word	0xffffffff


	//   ....[2]....
        /*02b4*/ 	.word	0xffffffff


	//   ....[3]....
        /*02b8*/ 	.word	0xffffffff


	//----- nvinfo : EIATTR_COOP_GROUP_INSTR_OFFSETS
	.align		4
.L_77:
        /*02bc*/ 	.byte	0x04, 0x28
        /*02be*/ 	.short	(.L_79 - .L_78)


	//   ....[0]....
.L_78:
        /*02c0*/ 	.word	0x00000060


	//   ....[1]....
        /*02c4*/ 	.word	0x00000320


	//   ....[2]....
        /*02c8*/ 	.word	0x00010240


	//   ....[3]....
        /*02cc*/ 	.word	0x000104b0


	//----- nvinfo : EIATTR_VRC_CTA_INIT_COUNT
	.align		4
.L_79:
        /*02d0*/ 	.byte	0x02, 0x4a
        /*02d2*/ 	.byte	0x80
	.zero		1


	//----- nvinfo : EIATTR_MBARRIER_INSTR_OFFSETS
	.align		4
        /*02d4*/ 	.byte	0x04, 0x39
        /*02d6*/ 	.short	(.L_81 - .L_80)


	//   ....[0]....
.L_80:
        /*02d8*/ 	.word	0x00003300
        /*02dc*/ 	.word	0x000000ff
        /*02e0*/ 	.word	0x00000000
        /*02e4*/ 	.short	0x0100
        /*02e6*/ 	.byte	0x0e
	.zero		1


	//   ....[1]....
        /*02e8*/ 	.word	0x00003e10
        /*02ec*/ 	.word	0x000000ff
        /*02f0*/ 	.word	0x00012008
        /*02f4*/ 	.short	0x0100
        /*02f6*/ 	.byte	0x0a
	.zero		1


	//   ....[2]....
        /*02f8*/ 	.word	0x00004100
        /*02fc*/ 	.word	0x000000ff
        /*0300*/ 	.word	0x0000e000
        /*0304*/ 	.short	0x0100
        /*0306*/ 	.byte	0x0a
	.zero		1


	//   ....[3]....
        /*0308*/ 	.word	0x000044a0
        /*030c*/ 	.word	0x000000ff
        /*0310*/ 	.word	0x0000e000
        /*0314*/ 	.short	0x010a
        /*0316*/ 	.byte	0x0a
	.zero		1


	//   ....[4]....
        /*0318*/ 	.word	0x00004ee0
        /*031c*/ 	.word	0x000000ff
        /*0320*/ 	.word	0x0000e000
        /*0324*/ 	.short	0x0108
        /*0326*/ 	.byte	0x0a
	.zero		1


	//   ....[5]....
        /*0328*/ 	.word	0x00008550
        /*032c*/ 	.word	0x000000ff
        /*0330*/ 	.word	0x00012010
        /*0334*/ 	.short	0x0100
        /*0336*/ 	.byte	0x0a
	.zero		1


	//   ....[6]....
        /*0338*/ 	.word	0x000087a0
        /*033c*/ 	.word	0x000000ff
        /*0340*/ 	.word	0x00012010
        /*0344*/ 	.short	0x010a
        /*0346*/ 	.byte	0x0a
	.zero		1


	//   ....[7]....
        /*0348*/ 	.word	0x00008800
        /*034c*/ 	.word	0x000000ff
        /*0350*/ 	.word	0x00012010
        /*0354*/ 	.short	0x0108
        /*0356*/ 	.byte	0x0a
	.zero		1


	//   ....[8]....
        /*0358*/ 	.word	0x00008870
        /*035c*/ 	.word	0x000000ff
        /*0360*/ 	.word	0x00000000
        /*0364*/ 	.short	0x010a
        /*0366*/ 	.byte	0x0e
	.zero		1


	//   ....[9]....
        /*0368*/ 	.word	0x0000b510
        /*036c*/ 	.word	0x000000ff
        /*0370*/ 	.word	0x00000000
        /*0374*/ 	.short	0x010a
        /*0376*/ 	.byte	0x0e
	.zero		1


	//   ....[10]....
        /*0378*/ 	.word	0x0000b660
        /*037c*/ 	.word	0x000000ff
        /*0380*/ 	.word	0x00012000
        /*0384*/ 	.short	0x0108
        /*0386*/ 	.byte	0x0a
	.zero		1


	//   ....[11]....
        /*0388*/ 	.word	0x0000b700
        /*038c*/ 	.word	0x000000ff
        /*0390*/ 	.word	0x00012008
        /*0394*/ 	.short	0x0108
        /*0396*/ 	.byte	0x0a
	.zero		1


	//   ....[12]....
        /*0398*/ 	.word	0x000104d0
        /*039c*/ 	.word	0x000000ff
        /*03a0*/ 	.word	0x0000e000
        /*03a4*/ 	.short	0x010a
        /*03a6*/ 	.byte	0x0a
	.zero		1


	//   ....[13]....
        /*03a8*/ 	.word	0x00010500
        /*03ac*/ 	.word	0x000000ff
        /*03b0*/ 	.word	0x00012010
        /*03b4*/ 	.short	0x010a
        /*03b6*/ 	.byte	0x0a
	.zero		1


	//   ....[14]....
        /*03b8*/ 	.word	0x00010530
        /*03bc*/ 	.word	0x000000ff
        /*03c0*/ 	.word	0x00000000
        /*03c4*/ 	.short	0x010a
        /*03c6*/ 	.byte	0x0e
	.zero		1


	//   ....[15]....
        /*03c8*/ 	.word	0x00010560
        /*03cc*/ 	.word	0x000000ff
        /*03d0*/ 	.word	0x00000000
        /*03d4*/ 	.short	0x010a
        /*03d6*/ 	.byte	0x0e
	.zero		1


	//----- nvinfo : EIATTR_NUM_MBARRIERS
	.align		4
.L_81:
        /*03d8*/ 	.byte	0x03, 0x38
        /*03da*/ 	.short	0xffff


	//----- nvinfo : EIATTR_EXIT_INSTR_OFFSETS
	.align		4
        /*03dc*/ 	.byte	0x04, 0x1c
        /*03de*/ 	.short	(.L_83 - .L_82)


	//   ....[0]....
.L_82:
        /*03e0*/ 	.word	0x000104c0


	//----- nvinfo : EIATTR_REQNTID
	.align		4
.L_83:
        /*03e4*/ 	.byte	0x04, 0x10
        /*03e6*/ 	.short	(.L_85 - .L_84)
.L_84:
        /*03e8*/ 	.word	0x00000100
        /*03ec*/ 	.word	0x00000001
        /*03f0*/ 	.word	0x00000001


	//----- nvinfo : EIATTR_CRS_STACK_SIZE
	.align		4
.L_85:
        /*03f4*/ 	.byte	0x04, 0x1e
        /*03f6*/ 	.short	(.L_87 - .L_86)
.L_86:
        /*03f8*/ 	.word	0x00000000


	//----- nvinfo : EIATTR_CBANK_PARAM_SIZE
	.align		4
.L_87:
        /*03fc*/ 	.byte	0x03, 0x19
        /*03fe*/ 	.short	0x0088


	//----- nvinfo : EIATTR_PARAM_CBANK
	.align		4
        /*0400*/ 	.byte	0x04, 0x0a
        /*0402*/ 	.short	(.L_89 - .L_88)
	.align		4
.L_88:
        /*0404*/ 	.word	index@(.nv.constant0.attn_fwd)
        /*0408*/ 	.short	0x0380
        /*040a*/ 	.short	0x0088


	//----- nvinfo : EIATTR_SW_WAR
	.align		4
.L_89:
        /*040c*/ 	.byte	0x04, 0x36
        /*040e*/ 	.short	(.L_91 - .L_90)
.L_90:
        /*0410*/ 	.word	0x00000008
.L_91:


//--------------------- .nv.compat                --------------------------
	.section	.nv.compat,"",@"SHT_CUDA_COMPAT_INFO"
	.align	4
        /*0000*/ 	.byte	0x02, 0x02, 0x02, 0x00, 0x02, 0x05, 0x05, 0x00, 0x02, 0x03, 0x00, 0x00, 0x02, 0x06, 0x01, 0x00


//--------------------- .nv.callgraph             --------------------------
	.section	.nv.callgraph,"",@"SHT_CUDA_CALLGRAPH"
	.align	4
	.sectionentsize	8
	.align		4
        /*0000*/ 	.word	0x00000000
	.align		4
        /*0004*/ 	.word	0xffffffff
	.align		4
        /*0008*/ 	.word	0x00000000
	.align		4
        /*000c*/ 	.word	0xfffffffe
	.align		4
        /*0010*/ 	.word	0x00000000
	.align		4
        /*0014*/ 	.word	0xfffffffd
	.align		4
        /*0018*/ 	.word	0x00000000
	.align		4
        /*001c*/ 	.word	0xfffffffc


//--------------------- .nv.constant4             --------------------------
	.section	.nv.constant4,"a",@progbits
	.align	8
	.align		8
.nv.constant4:
        /*0000*/ 	.dword	_$_str


//--------------------- .text.attn_fwd            --------------------------
	.section	.text.attn_fwd,"ax",@progbits
	.align	128
        .global         attn_fwd
        .type           attn_fwd,@function
        .size           attn_fwd,(.L_x_27 - attn_fwd)
        .other          attn_fwd,@"STO_CUDA_ENTRY STV_DEFAULT"
attn_fwd:
.text.attn_fwd:
[----:B------:R-:W0:Y:S01]  /*0000*/  LDC R1, c[0x0][0x37c] ;  /* 0x0000df00ff017b82 */ /* 0x000e220000000800 */
[----:B------:R-:W1:Y:S01]  /*0010*/  S2R R0, SR_TID.X ;  /* 0x0000000000007919 */ /* 0x000e620000002100 */
[----:B0-----:R-:W-:Y:S02]  /*0020*/  IADD3 R1, PT, PT, R1, -0x58, RZ ;  /* 0xffffffa801017810 */ /* 0x001fe40007ffe0ff */
[----:B-1----:R-:W-:-:S13]  /*0030*/  ISETP.GE.U32.AND P0, PT, R0, 0x20, PT ;  /* 0x000000200000780c */ /* 0x002fda0003f06070 */
[----:B------:R-:W-:Y:S05]  /*0040*/  @P0 BRA `(.L_x_0) ;  /* 0x0000000000b80947 */ /* 0x000fea0003800000 */
[----:B------:R-:W0:Y:S01]  /*0050*/  S2UR UR6, SR_CgaCtaId ;  /* 0x00000000000679c3 */ /* 0x000e220000008800 */
[----:B------:R-:W-:Y:S01]  /*0060*/  NOP ;  /* 0x0000000000007918 */ /* 0x000fe20000000000 */
[----:B------:R-:W-:Y:S02]  /*0070*/  UMOV UR4, 0x40 ;  /* 0x0000004000047882 */ /* 0x000fe40000000000 */
[----:B0-----:R-:W-:-:S09]  /*0080*/  ULEA UR4, UR6, UR4, 0x18 ;  /* 0x0000000406047291 */ /* 0x001fd2000f8ec0ff */
[----:B------:R-:W0:Y:S01]  /*0090*/  LDS.U8 R2, [UR4] ;  /* 0x00000004ff027984 */ /* 0x000e220008000000 */
[----:B------:R-:W-:Y:S02]  /*00a0*/  UMOV UR4, 0x400 ;  /* 0x0000040000047882 */ /* 0x000fe40000000000 */
[----:B------:R-:W-:Y:S01]  /*00b0*/  ULEA UR4, UR6, UR4, 0x18 ;  /* 0x0000000406047291 */ /* 0x000fe2000f8ec0ff */
[----:B0-----:R-:W-:-:S13]  /*00c0*/  ISETP.NE.AND P1, PT, R2, RZ, PT ;  /* 0x000000ff0200720c */ /* 0x001fda0003f25270 */
[----:B------:R-:W-:Y:S05]  /*00d0*/  @P1 BRA `(.L_x_1) ;  /* 0x00000000007c1947 */ /* 0x000fea0003800000 */
[----:B------:R-:W-:-:S13]  /*00e0*/  ELECT P1, URZ, PT ;  /* 0x0000000000ff782f */ /* 0x000fda0003820000 */
[----:B------:R-:W-:Y:S05]  /*00f0*/  @!P1 BRA `(.L_x_2) ;  /* 0x0000000000849947 */ /* 0x000fea0003800000 */
[----:B------:R-:W-:Y:S01]  /*0100*/  UMOV UR5, 0x10 ;  /* 0x0000001000057882 */ /* 0x000fe20000000000 */
[----:B------:R-:W-:Y:S01]  /*0110*/  HFMA2 R5, -RZ, RZ, 0, 5.9604644775390625e-08 ;  /* 0x00000001ff057431 */ /* 0x000fe200000001ff */
[----:B------:R-:W-:-:S03]  /*0120*/  MOV R3, 0xffff ;  /* 0x0000ffff00037802 */ /* 0x000fc60000000f00 */
[----:B------:R-:W-:Y:S04]  /*0130*/  DEPBAR.LE SB0, 0x36 ;  /* 0x00008d800000791a */ /* 0x000fe80000000000 */
[----:B------:R-:W0:Y:S02]  /*0140*/  UTCATOMSWS.FIND_AND_SET.ALIGN UP0, UR5, UR5 ;  /* 0x00000005000575e3 */ /* 0x000e240008000800 */
[----:B0-----:R-:W-:-:S04]  /*0150*/  PLOP3.LUT P1, PT, PT, PT, UP0, 0x80, 0x8 ;  /* 0x000000000008781c */ /* 0x001fc80003f2f008 */
[----:B------:R-:W-:-:S04]  /*0160*/  SEL R2, RZ, 0xffffffff, !P1 ;  /* 0xffffffffff027807 */ /* 0x000fc80004800000 */
[----:B------:R-:W-:Y:S02]  /*0170*/  ISETP.NE.AND P1, PT, R2, RZ, PT ;  /* 0x000000ff0200720c */ /* 0x000fe40003f25270 */
[----:B------:R-:W-:-:S11]  /*0180*/  MOV R2, UR5 ;  /* 0x0000000500027c02 */ /* 0x000fd60008000f00 */
[----:B------:R-:W-:Y:S05]  /*0190*/  @P1 BRA `(.L_x_3) ;  /* 0x0000000000241947 */ /* 0x000fea0003800000 */
.L_x_4:
[----:B------:R-:W-:Y:S05]  /*01a0*/  NANOSLEEP 0x64 ;  /* 0x000000640000795d */ /* 0x000fea0003800000 */
[----:B------:R-:W-:-:S05]  /*01b0*/  UMOV UR5, 0x10 ;  /* 0x0000001000057882 */ /* 0x000fca0000000000 */
[----:B------:R-:W-:Y:S04]  /*01c0*/  DEPBAR.LE SB0, 0x36 ;  /* 0x00008d800000791a */ /* 0x000fe80000000000 */
[----:B------:R-:W0:Y:S02]  /*01d0*/  UTCATOMSWS.FIND_AND_SET.ALIGN UP0, UR5, UR5 ;  /* 0x00000005000575e3 */ /* 0x000e240008000800 */
[----:B0-----:R-:W-:-:S04]  /*01e0*/  PLOP3.LUT P1, PT, PT, PT, UP0, 0x80, 0x8 ;  /* 0x000000000008781c */ /* 0x001fc80003f2f008 */
[----:B------:R-:W-:-:S04]  /*01f0*/  SEL R2, RZ, 0xffffffff, !P1 ;  /* 0xffffffffff027807 */ /* 0x000fc80004800000 */
[----:B------:R-:W-:Y:S02]  /*0200*/  ISETP.NE.AND P1, PT, R2, RZ, PT ;  /* 0x000000ff0200720c */ /* 0x000fe40003f25270 */
[----:B------:R-:W-:-:S11]  /*0210*/  MOV R2, UR5 ;  /* 0x0000000500027c02 */ /* 0x000fd60008000f00 */
[----:B------:R-:W-:Y:S05]  /*0220*/  @!P1 BRA `(.L_x_4) ;  /* 0xfffffffc00dc9947 */ /* 0x000fea000383ffff */
.L_x_3:
[C---:B------:R-:W-:Y:S01]  /*0230*/  IADD3 R4, PT, PT, R2.reuse, 0x10, RZ ;  /* 0x0000001002047810 */ /* 0x040fe20007ffe0ff */
[----:B------:R-:W-:Y:S01]  /*0240*/  UMOV UR5, 0x50 ;  /* 0x0000005000057882 */ /* 0x000fe20000000000 */
[----:B------:R-:W-:Y:S01]  /*0250*/  SHF.L.U32 R3, R3, R2, RZ ;  /* 0x0000000203037219 */ /* 0x000fe200000006ff */
[----:B------:R-:W-:Y:S01]  /*0260*/  ULEA UR5, UR6, UR5, 0x18 ;  /* 0x0000000506057291 */ /* 0x000fe2000f8ec0ff */
[----:B------:R-:W-:Y:S02]  /*0270*/  SHF.L.U32 R4, R5, R4, RZ ;  /* 0x0000000405047219 */ /* 0x000fe400000006ff */
[----:B------:R-:W-:Y:S02]  /*0280*/  SHF.L.U32 R2, R2, 0x5, RZ ;  /* 0x0000000502027819 */ /* 0x000fe400000006ff */
[----:B------:R-:W-:-:S05]  /*0290*/  LOP3.LUT R3, R4, R3, RZ, 0xfc, !PT ;  /* 0x0000000304037212 */ /* 0x000fca00078efcff */
[----:B------:R0:W-:Y:S04]  /*02a0*/  ATOMS.OR RZ, [UR5], R3 ;  /* 0x00000003ffff798c */ /* 0x0001e8000b000005 */
[----:B------:R0:W-:Y:S01]  /*02b0*/  STS [UR4], R2 ;  /* 0x00000002ff007988 */ /* 0x0001e20008000804 */
[----:B------:R-:W-:Y:S05]  /*02c0*/  BRA `(.L_x_2) ;  /* 0x0000000000107947 */ /* 0x000fea0003800000 */
.L_x_1:
[----:B------:R-:W-:-:S05]  /*02d0*/  MOV R2, 0xffffffff ;  /* 0xffffffff00027802 */ /* 0x000fca0000000f00 */
[----:B------:R0:W-:Y:S02]  /*02e0*/  STS [UR4], R2 ;  /* 0x00000002ff007988 */ /* 0x0001e40008000804 */
[----:B0-----:R-:W-:-:S07]  /*02f0*/  MOV R2, 0x310 ;  /* 0x0000031000027802 */ /* 0x001fce0000000f00 */
[----:B------:R-:W-:Y:S05]  /*0300*/  CALL.REL.NOINC `($__internal_1_$__cuda_sm10x_tcgen05_guardrail_trap_phase_invalid_during_alloc) ;  /* 0x0000010000ac7944 */ /* 0x000fea0003c00000 */
.L_x_2:
[----:B------:R-:W-:Y:S05]  /*0310*/  WARPSYNC.ALL ;  /* 0x0000000000007948 */ /* 0x000fea0003800000 */
[----:B------:R-:W-:Y:S01]  /*0320*/  NOP ;  /* 0x0000000000007918 */ /* 0x000fe20000000000 */
.L_x_0:
[----:B------:R-:W1:Y:S01]  /*0330*/  S2UR UR6, SR_CgaCtaId ;  /* 0x00000000000679c3 */ /* 0x000e620000008800 */
[----:B0-----:R-:W0:Y:S01]  /*0340*/  S2R R3, SR_CTAID.X ;  /* 0x0000000000037919 */ /* 0x001e220000002500 */
[----:B------:R-:W-:Y:S01]  /*0350*/  UMOV UR10, 0x400 ;  /* 0x00000400000a7882 */ /* 0x000fe20000000000 */
[----:B------:R-:W2:Y:S01]  /*0360*/  LDCU.64 UR8, c[0x0][0x3b0] ;  /* 0x00007600ff0877ac */ /* 0x000ea20008000a00 */
[----:B------:R-:W-:Y:S01]  /*0370*/  LOP3.LUT R2, R0, 0xff, RZ, 0xc0, !PT ;  /* 0x000000ff00027812 */ /* 0x000fe200078ec0ff */
[----:B------:R-:W3:Y:S03]  /*0380*/  LDCU.64 UR4, c[0x0][0x3b0] ;  /* 0x00007600ff0477ac */ /* 0x000ee60008000a00 */
[----:B------:R-:W2:Y:S01]  /*0390*/  S2UR UR7, SR_CTAID.Y ;  /* 0x00000000000779c3 */ /* 0x000ea20000002600 */
[----:B------:R-:W4:Y:S07]  /*03a0*/  LDCU.64 UR18, c[0x0][0x358] ;  /* 0x00006b00ff1277ac */ /* 0x000f2e0008000a00 */
[----:B------:R-:W4:Y:S01]  /*03b0*/  LDC.64 R6, c[0x0][0x380] ;  /* 0x0000e000ff067b82 */ /* 0x000f220000000a00 */
[----:B-1----:R-:W-:-:S07]  /*03c0*/  ULEA UR10, UR6, UR10, 0x18 ;  /* 0x0000000a060a7291 */ /* 0x002fce000f8ec0ff */
[----:B------:R-:W-:Y:S08]  /*03d0*/  BAR.SYNC.DEFER_BLOCKING 0x0 ;  /* 0x0000000000007b1d */ /* 0x000ff00000010000 */
[----:B------:R-:W1:Y:S01]  /*03e0*/  LDC.64 R246, c[0x0][0x380] ;  /* 0x0000e000fff67b82 */ /* 0x000e620000000a00 */
[----:B--2---:R-:W-:Y:S01]  /*03f0*/  UIMAD UR8, UR7, UR8, URZ ;  /* 0x00000008070872a4 */ /* 0x004fe2000f8e02ff */
[----:B0-----:R-:W-:Y:S01]  /*0400*/  LEA R250, R3, R2, 0x8 ;  /* 0x0000000203fa7211 */ /* 0x001fe200078e40ff */
[----:B---3--:R-:W-:-:S04]  /*0410*/  UIMAD UR4, UR7, UR4, URZ ;  /* 0x00000004070472a4 */ /* 0x008fc8000f8e02ff */
[C---:B------:R-:W-:Y:S01]  /*0420*/  IMAD R5, R250.reuse, UR9, RZ ;  /* 0x00000009fa057c24 */ /* 0x040fe2000f8e02ff */
[----:B------:R-:W0:Y:S01]  /*0430*/  LDC R235, c[0x0][0x3b8] ;  /* 0x0000ee00ffeb7b82 */ /* 0x000e220000000800 */
[----:B------:R-:W-:Y:S01]  /*0440*/  IMAD R3, R250, UR5, RZ ;  /* 0x00000005fa037c24 */ /* 0x000fe2000f8e02ff */
[----:B------:R-:W-:Y:S02]  /*0450*/  USHF.R.S32.HI UR9, URZ, 0x1f, UR8 ;  /* 0x0000001fff097899 */ /* 0x000fe40008011408 */
[----:B----4-:R-:W-:Y:S01]  /*0460*/  IADD3 R2, P4, P3, R5, UR8, R6 ;  /* 0x0000000805027c10 */ /* 0x010fe2000fb9e006 */
[----:B------:R-:W-:Y:S01]  /*0470*/  USHF.R.S32.HI UR5, URZ, 0x1f, UR4 ;  /* 0x0000001fff057899 */ /* 0x000fe20008011404 */
[----:B------:R-:W-:Y:S02]  /*0480*/  SHF.R.S32.HI R4, RZ, 0x1f, R5 ;  /* 0x0000001fff047819 */ /* 0x000fe40000011405 */
[----:B------:R-:W-:Y:S01]  /*0490*/  SHF.R.S32.HI R8, RZ, 0x1f, R3 ;  /* 0x0000001fff087819 */ /* 0x000fe20000011403 */
[----:B------:R-:W2:Y:S01]  /*04a0*/  LDS R249, [UR10] ;  /* 0x0000000afff97984 */ /* 0x000ea20008000800 */
[----:B-1----:R-:W-:-:S02]  /*04b0*/  IADD3 R246, P1, P2, R3, UR4, R246 ;  /* 0x0000000403f67c10 */ /* 0x002fc4000fa3e0f6 */
[----:B------:R-:W-:Y:S01]  /*04c0*/  IADD3.X R3, PT, PT, R4, UR9, R7, P4, P3 ;  /* 0x0000000904037c10 */ /* 0x000fe2000a7e6407 */
[----:B------:R-:W-:Y:S01]  /*04d0*/  BAR.SYNC.DEFER_BLOCKING 0x0 ;  /* 0x0000000000007b1d */ /* 0x000fe20000010000 */
[----:B------:R-:W-:Y:S01]  /*04e0*/  IADD3.X R8, PT, PT, R8, UR5, R247, P1, P2 ;  /* 0x0000000508087c10 */ /* 0x000fe20008fe44f7 */
[C---:B0-----:R-:W-:Y:S01]  /*04f0*/  IMAD R9, R235.reuse, 0x7b, RZ ;  /* 0x0000007beb097824 */ /* 0x041fe200078e02ff */
[C---:B------:R-:W-:Y:S01]  /*0500*/  SHF.L.U32 R5, R235.reuse, 0x3, RZ ;  /* 0x00000003eb057819 */ /* 0x040fe200000006ff */
[C---:B------:R-:W-:Y:S01]  /*0510*/  IMAD R11, R235.reuse, 0x18, RZ ;  /* 0x00000018eb0b7824 */ /* 0x040fe200078e02ff */
[C---:B------:R-:W-:Y:S01]  /*0520*/  SHF.L.U32 R7, R235.reuse, 0x4, RZ ;  /* 0x00000004eb077819 */ /* 0x040fe200000006ff */
[----:B------:R-:W-:Y:S01]  /*0530*/  IMAD R15, R235, 0x28, RZ ;  /* 0x00000028eb0f7824 */ /* 0x000fe200078e02ff */
[-C--:B------:R-:W-:Y:S01]  /*0540*/  IADD3 RZ, P3, PT, R9, R246.reuse, RZ ;  /* 0x000000f609ff7210 */ /* 0x080fe20007f7e0ff */
[C---:B------:R-:W-:Y:S01]  /*0550*/  IMAD R17, R235.reuse, 0x30, RZ ;  /* 0x00000030eb117824 */ /* 0x040fe200078e02ff */
[C---:B------:R-:W-:Y:S01]  /*0560*/  SHF.L.U32 R13, R235.reuse, 0x5, RZ ;  /* 0x00000005eb0d7819 */ /* 0x040fe200000006ff */
[----:B------:R-:W-:Y:S01]  /*0570*/  IMAD R19, R235, 0x38, RZ ;  /* 0x00000038eb137824 */ /* 0x000fe200078e02ff */
[-C--:B------:R-:W-:Y:S01]  /*0580*/  IADD3 R4, P5, PT, R7, R246.reuse, RZ ;  /* 0x000000f607047210 */ /* 0x080fe20007fbe0ff */
[----:B------:R-:W-:Y:S01]  /*0590*/  IMAD R23, R235, 0x48, RZ ;  /* 0x00000048eb177824 */ /* 0x000fe200078e02ff */
[----:B------:R-:W-:Y:S01]  /*05a0*/  IADD3 R6, P2, PT, R11, R246, RZ ;  /* 0x000000f60b067210 */ /* 0x000fe20007f5e0ff */
[----:B------:R-:W-:Y:S01]  /*05b0*/  IMAD R25, R235, 0x50, RZ ;  /* 0x00000050eb197824 */ /* 0x000fe200078e02ff */
[----:B------:R-:W-:Y:S01]  /*05c0*/  LEA.HI.X.SX32 R9, R9, R8, 0x1, P3 ;  /* 0x0000000809097211 */ /* 0x000fe200018f0eff */
[----:B------:R-:W-:Y:S01]  /*05d0*/  IMAD R27, R235, 0x58, RZ ;  /* 0x00000058eb1b7824 */ /* 0x000fe200078e02ff */
[----:B------:R0:W5:Y:S01]  /*05e0*/  LDG.E.U8 R248, desc[UR18][R2.64] ;  /* 0x0000001202f87981 */ /* 0x000162000c1e1100 */
[-C--:B------:R-:W-:Y:S01]  /*05f0*/  IADD3 R10, P3, PT, R13, R246.reuse, RZ ;  /* 0x000000f60d0a7210 */ /* 0x080fe20007f7e0ff */
[C---:B------:R-:W-:Y:S01]  /*0600*/  IMAD R29, R235.reuse, 0x60, RZ ;  /* 0x00000060eb1d7824 */ /* 0x040fe200078e02ff */
[C---:B------:R-:W-:Y:S01]  /*0610*/  SHF.L.U32 R21, R235.reuse, 0x6, RZ ;  /* 0x00000006eb157819 */ /* 0x040fe200000006ff */
[C---:B------:R-:W-:Y:S01]  /*0620*/  IMAD R31, R235.reuse, 0x68, RZ ;  /* 0x00000068eb1f7824 */ /* 0x040fe200078e02ff */
[C---:B------:R-:W-:Y:S01]  /*0630*/  SHF.L.U32 R65, R235.reuse, 0x1, RZ ;  /* 0x00000001eb417819 */ /* 0x040fe200000006ff */
[C---:B------:R-:W-:Y:S01]  /*0640*/  IMAD R33, R235.reuse, 0x70, RZ ;  /* 0x00000070eb217824 */ /* 0x040fe200078e02ff */
[C---:B------:R-:W-:Y:S01]  /*0650*/  SHF.L.U32 R129, R235.reuse, 0x2, RZ ;  /* 0x00000002eb817819 */ /* 0x040fe200000006ff */
[----:B------:R-:W-:Y:S01]  /*0660*/  IMAD R35, R235, 0x78, RZ ;  /* 0x00000078eb237824 */ /* 0x000fe200078e02ff */
[----:B------:R-:W1:Y:S01]  /*0670*/  LDCU.64 UR4, c[0x0][0x3b0] ;  /* 0x00007600ff0477ac */ /* 0x000e620008000a00 */
[----:B0-----:R-:W-:Y:S01]  /*0680*/  IADD3 R2, P4, PT, R5, R246, RZ ;  /* 0x000000f605027210 */ /* 0x001fe20007f9e0ff */
[----:B------:R-:W-:-:S02]  /*0690*/  IMAD R37, R235, 0x9, RZ ;  /* 0x00000009eb257824 */ /* 0x000fc400078e02ff */
[----:B------:R-:W-:Y:S01]  /*06a0*/  IMAD R39, R235, 0x11, RZ ;  /* 0x00000011eb277824 */ /* 0x000fe200078e02ff */
[----:B------:R-:W-:Y:S01]  /*06b0*/  LEA.HI.X.SX32 R3, R5, R8, 0x1, P4 ;  /* 0x0000000805037211 */ /* 0x000fe200020f0eff */
[----:B------:R-:W-:Y:S01]  /*06c0*/  IMAD R41, R235, 0x19, RZ ;  /* 0x00000019eb297824 */ /* 0x000fe200078e02ff */
[----:B------:R-:W-:Y:S01]  /*06d0*/  IADD3 R12, P4, PT, R15, R246, RZ ;  /* 0x000000f60f0c7210 */ /* 0x000fe20007f9e0ff */
        /* <DEDUP_REMOVED lines=41> */
[-C--:B------:R-:W-:Y:S01]  /*0970*/  LEA.HI.X.SX32 R27, R29, R8.reuse, 0x1, P3 ;  /* 0x000000081d1b7211 */ /* 0x080fe200018f0eff */
[C---:B------:R-:W-:Y:S01]  /*0980*/  IMAD R87, R235.reuse, 0x52, RZ ;  /* 0x00000052eb577824 */ /* 0x040fe200078e02ff */
[----:B------:R-:W-:Y:S01]  /*0990*/  IADD3 R34, P3, PT, R246, R235, RZ ;  /* 0x000000ebf6227210 */ /* 0x000fe20007f7e0ff */
[----:B------:R-:W-:Y:S01]  /*09a0*/  IMAD R89, R235, 0x5a, RZ ;  /* 0x0000005aeb597824 */ /* 0x000fe200078e02ff */
[----:B------:R-:W-:Y:S01]  /*09b0*/  LEA.HI.X.SX32 R29, R31, R8, 0x1, P4 ;  /* 0x000000081f1d7211 */ /* 0x000fe200020f0eff */
[----:B------:R-:W-:Y:S01]  /*09c0*/  IMAD R91, R235, 0x62, RZ ;  /* 0x00000062eb5b7824 */ /* 0x000fe200078e02ff */
[----:B------:R-:W-:Y:S01]  /*09d0*/  IADD3 R36, P4, PT, R37, R246, RZ ;  /* 0x000000f625247210 */ /* 0x000fe20007f9e0ff */
[----:B------:R-:W-:Y:S01]  /*09e0*/  IMAD R93, R235, 0x6a, RZ ;  /* 0x0000006aeb5d7824 */ /* 0x000fe200078e02ff */
[-C--:B------:R-:W-:Y:S01]  /*09f0*/  LEA.HI.X.SX32 R31, R33, R8.reuse, 0x1, P5 ;  /* 0x00000008211f7211 */ /* 0x080fe200028f0eff */
[----:B------:R-:W-:Y:S01]  /*0a00*/  IMAD R95, R235, 0x72, RZ ;  /* 0x00000072eb5f7824 */ /* 0x000fe200078e02ff */
[-C--:B------:R-:W-:Y:S01]  /*0a10*/  LEA.HI.X.SX32 R33, R35, R8.reuse, 0x1, P2 ;  /* 0x0000000823217211 */ /* 0x080fe200010f0eff */
[C---:B------:R-:W-:Y:S01]  /*0a20*/  IMAD R107, R235.reuse, 0x7a, RZ ;  /* 0x0000007aeb6b7824 */ /* 0x040fe200078e02ff */
[C---:B------:R-:W-:Y:S01]  /*0a30*/  LEA.HI.X.SX32 R35, R235.reuse, R8, 0x1, P3 ;  /* 0x00000008eb237211 */ /* 0x040fe200018f0eff */
[----:B------:R-:W-:Y:S01]  /*0a40*/  IMAD R97, R235, 0x3, RZ ;  /* 0x00000003eb617824 */ /* 0x000fe200078e02ff */
[-C--:B------:R-:W-:Y:S01]  /*0a50*/  IADD3 R38, P5, PT, R39, R246.reuse, RZ ;  /* 0x000000f627267210 */ /* 0x080fe20007fbe0ff */
[----:B------:R-:W-:Y:S01]  /*0a60*/  IMAD R99, R235, 0xb, RZ ;  /* 0x0000000beb637824 */ /* 0x000fe200078e02ff */
[-C--:B------:R-:W-:Y:S01]  /*0a70*/  IADD3 R40, P2, PT, R41, R246.reuse, RZ ;  /* 0x000000f629287210 */ /* 0x080fe20007f5e0ff */
        /* <DEDUP_REMOVED lines=10> */
[----:B------:R-:W-:Y:S01]  /*0b20*/  IMAD R113, R235, 0x3b, RZ ;  /* 0x0000003beb717824 */ /* 0x000fe200078e02ff */
[----:B------:R-:W-:Y:S01]  /*0b30*/  LEA.HI.X.SX32 R43, R43, R8, 0x1, P3 ;  /* 0x000000082b2b7211 */ /* 0x000fe200018f0eff */
        /* <DEDUP_REMOVED lines=33> */
[-C--:B------:R-:W-:Y:S01]  /*0d50*/  IADD3 RZ, P6, PT, R73, R246.reuse, RZ ;  /* 0x000000f649ff7210 */ /* 0x080fe20007fde0ff */
        /* <DEDUP_REMOVED lines=98> */
[----:B------:R-:W5:Y:S01]  /*1380*/  LDG.E.U8 R2, desc[UR18][R2.64] ;  /* 0x0000001202027981 */ /* 0x000f62000c1e1100 */
[----:B------:R-:W-:-:S02]  /*1390*/  LEA.HI.X.SX32 R105, R105, R8, 0x1, P6 ;  /* 0x0000000869697211 */ /* 0x000fc400030f0eff */
[-C--:B------:R-:W-:Y:S01]  /*13a0*/  LEA.HI.X.SX32 R109, R109, R8.reuse, 0x1, P1 ;  /* 0x000000086d6d7211 */ /* 0x080fe200008f0eff */
[----:B------:R0:W5:Y:S01]  /*13b0*/  LDG.E.U8 R12, desc[UR18][R12.64] ;  /* 0x000000120c0c7981 */ /* 0x000162000c1e1100 */
[-C--:B------:R-:W-:Y:S02]  /*13c0*/  LEA.HI.X.SX32 R111, R111, R8.reuse, 0x1, P2 ;  /* 0x000000086f6f7211 */ /* 0x080fe400010f0eff */
[----:B------:R-:W-:Y:S01]  /*13d0*/  LEA.HI.X.SX32 R113, R113, R8, 0x1, P3 ;  /* 0x0000000871717211 */ /* 0x000fe200018f0eff */
[----:B-1----:R-:W-:Y:S01]  /*13e0*/  UIMAD UR4, UR7, UR4, URZ ;  /* 0x00000004070472a4 */ /* 0x002fe2000f8e02ff */
[-C--:B------:R-:W-:Y:S01]  /*13f0*/  IADD3 R116, P5, PT, R117, R246.reuse, RZ ;  /* 0x000000f675747210 */ /* 0x080fe20007fbe0ff */
[----:B------:R-:W5:Y:S01]  /*1400*/  LDG.E.U8 R10, desc[UR18][R10.64] ;  /* 0x000000120a0a7981 */ /* 0x000f62000c1e1100 */
[-C--:B------:R-:W-:Y:S02]  /*1410*/  IADD3 R118, P6, PT, R119, R246.reuse, RZ ;  /* 0x000000f677767210 */ /* 0x080fe40007fde0ff */
[-C--:B------:R-:W-:Y:S01]  /*1420*/  IADD3 R120, P1, PT, R121, R246.reuse, RZ ;  /* 0x000000f679787210 */ /* 0x080fe20007f3e0ff */
[----:B------:R-:W5:Y:S01]  /*1430*/  LDG.E.U8 R14, desc[UR18][R14.64] ;  /* 0x000000120e0e7981 */ /* 0x000f62000c1e1100 */
[----:B------:R-:W-:-:S02]  /*1440*/  IADD3 R122, P2, PT, R123, R246, RZ ;  /* 0x000000f67b7a7210 */ /* 0x000fc40007f5e0ff */
[----:B------:R-:W-:Y:S01]  /*1450*/  IADD3 R124, P3, PT, R125, R246, RZ ;  /* 0x000000f67d7c7210 */ /* 0x000fe20007f7e0ff */
[----:B------:R-:W5:Y:S01]  /*1460*/  LDG.E.U8 R16, desc[UR18][R16.64] ;  /* 0x0000001210107981 */ /* 0x000f62000c1e1100 */
[----:B------:R-:W-:Y:S02]  /*1470*/  LEA.HI.X.SX32 R115, R115, R8, 0x1, P4 ;  /* 0x0000000873737211 */ /* 0x000fe400020f0eff */
[----:B------:R-:W-:Y:S01]  /*1480*/  IADD3 R126, P4, PT, R127, R246, RZ ;  /* 0x000000f67f7e7210 */ /* 0x000fe20007f9e0ff */
[----:B0-----:R-:W-:Y:S01]  /*1490*/  IMAD R13, R250, UR5, RZ ;  /* 0x00000005fa0d7c24 */ /* 0x001fe2000f8e02ff */
[-C--:B------:R-:W-:Y:S01]  /*14a0*/  LEA.HI.X.SX32 R117, R117, R8.reuse, 0x1, P5 ;  /* 0x0000000875757211 */ /* 0x080fe200028f0eff */
[----:B------:R-:W5:Y:S01]  /*14b0*/  LDG.E.U8 R18, desc[UR18][R18.64] ;  /* 0x0000001212127981 */ /* 0x000f62000c1e1100 */
[-C--:B------:R-:W-:Y:S02]  /*14c0*/  LEA.HI.X.SX32 R119, R119, R8.reuse, 0x1, P6 ;  /* 0x0000000877777211 */ /* 0x080fe400030f0eff */
[-C--:B------:R-:W-:Y:S01]  /*14d0*/  LEA.HI.X.SX32 R121, R121, R8.reuse, 0x1, P1 ;  /* 0x0000000879797211 */ /* 0x080fe200008f0eff */
[----:B------:R-:W5:Y:S01]  /*14e0*/  LDG.E.U8 R20, desc[UR18][R20.64] ;  /* 0x0000001214147981 */ /* 0x000f62000c1e1100 */
[----:B------:R-:W-:-:S02]  /*14f0*/  LEA.HI.X.SX32 R123, R123, R8, 0x1, P2 ;  /* 0x000000087b7b7211 */ /* 0x000fc400010f0eff */
[----:B------:R-:W-:Y:S01]  /*1500*/  LEA.HI.X.SX32 R125, R125, R8, 0x1, P3 ;  /* 0x000000087d7d7211 */ /* 0x000fe200018f0eff */
[----:B------:R0:W5:Y:S01]  /*1510*/  LDG.E.U8 R3, desc[UR18][R120.64] ;  /* 0x0000001278037981 */ /* 0x000162000c1e1100 */
[-C--:B------:R-:W-:Y:S02]  /*1520*/  IADD3 R128, P5, PT, R129, R246.reuse, RZ ;  /* 0x000000f681807210 */ /* 0x080fe40007fbe0ff */
[-C--:B------:R-:W-:Y:S01]  /*1530*/  IADD3 R130, P6, PT, R131, R246.reuse, RZ ;  /* 0x000000f683827210 */ /* 0x080fe20007fde0ff */
[----:B------:R-:W5:Y:S01]  /*1540*/  LDG.E.U8 R22, desc[UR18][R22.64] ;  /* 0x0000001216167981 */ /* 0x000f62000c1e1100 */
[-C--:B------:R-:W-:Y:S02]  /*1550*/  IADD3 R132, P1, PT, R133, R246.reuse, RZ ;  /* 0x000000f685847210 */ /* 0x080fe40007f3e0ff */
[-C--:B------:R-:W-:Y:S01]  /*1560*/  IADD3 R134, P2, PT, R135, R246.reuse, RZ ;  /* 0x000000f687867210 */ /* 0x080fe20007f5e0ff */
[----:B------:R-:W5:Y:S01]  /*1570*/  LDG.E.U8 R24, desc[UR18][R24.64] ;  /* 0x0000001218187981 */ /* 0x000f62000c1e1100 */
[----:B------:R-:W-:Y:S01]  /*1580*/  IADD3 R136, P3, PT, R137, R246, RZ ;  /* 0x000000f689887210 */ /* 0x000fe20007f7e0ff */
[----:B0-----:R-:W0:Y:S01]  /*1590*/  LDC.64 R120, c[0x0][0x380] ;  /* 0x0000e000ff787b82 */ /* 0x001e220000000a00 */
[----:B------:R-:W-:Y:S01]  /*15a0*/  LEA.HI.X.SX32 R127, R127, R8, 0x1, P4 ;  /* 0x000000087f7f7211 */ /* 0x000fe200020f0eff */
[----:B------:R-:W-:Y:S01]  /*15b0*/  USHF.R.S32.HI UR5, URZ, 0x1f, UR4 ;  /* 0x0000001fff057899 */ /* 0x000fe20008011404 */
[----:B------:R-:W-:Y:S01]  /*15c0*/  IADD3 R138, P4, PT, R139, R246, RZ ;  /* 0x000000f68b8a7210 */ /* 0x000fe20007f9e0ff */
[----:B------:R-:W5:Y:S01]  /*15d0*/  LDG.E.U8 R4, desc[UR18][R4.64] ;  /* 0x0000001204047981 */ /* 0x000f62000c1e1100 */
[----:B------:R-:W-:-:S02]  /*15e0*/  LEA.HI.X.SX32 R129, R129, R8, 0x1, P5 ;  /* 0x0000000881817211 */ /* 0x000fc400028f0eff */
[-C--:B------:R-:W-:Y:S01]  /*15f0*/  LEA.HI.X.SX32 R131, R131, R8.reuse, 0x1, P6 ;  /* 0x0000000883837211 */ /* 0x080fe200030f0eff */
[----:B------:R-:W5:Y:S01]  /*1600*/  LDG.E.U8 R6, desc[UR18][R6.64] ;  /* 0x0000001206067981 */ /* 0x000f62000c1e1100 */
[-C--:B------:R-:W-:Y:S02]  /*1610*/  LEA.HI.X.SX32 R133, R133, R8.reuse, 0x1, P1 ;  /* 0x0000000885857211 */ /* 0x080fe400008f0eff */
[-C--:B------:R-:W-:Y:S01]  /*1620*/  LEA.HI.X.SX32 R135, R135, R8.reuse, 0x1, P2 ;  /* 0x0000000887877211 */ /* 0x080fe200010f0eff */
[----:B------:R-:W5:Y:S01]  /*1630*/  LDG.E.U8 R26, desc[UR18][R26.64] ;  /* 0x000000121a1a7981 */ /* 0x000f62000c1e1100 */
[----:B------:R-:W-:Y:S02]  /*1640*/  LEA.HI.X.SX32 R137, R137, R8, 0x1, P3 ;  /* 0x0000000889897211 */ /* 0x000fe400018f0eff */
[-C--:B------:R-:W-:Y:S01]  /*1650*/  IADD3 R140, P5, PT, R141, R246.reuse, RZ ;  /* 0x000000f68d8c7210 */ /* 0x080fe20007fbe0ff */
[----:B------:R0:W5:Y:S01]  /*1660*/  LDG.E.U8 R11, desc[UR18][R134.64] ;  /* 0x00000012860b7981 */ /* 0x000162000c1e1100 */
[----:B------:R-:W-:-:S02]  /*1670*/  IADD3 R142, P6, PT, R143, R246, RZ ;  /* 0x000000f68f8e7210 */ /* 0x000fc40007fde0ff */
[-C--:B------:R-:W-:Y:S01]  /*1680*/  IADD3 R144, P1, PT, R145, R246.reuse, RZ ;  /* 0x000000f691907210 */ /* 0x080fe20007f3e0ff */
[----:B------:R1:W5:Y:S01]  /*1690*/  LDG.E.U8 R5, desc[UR18][R130.64] ;  /* 0x0000001282057981 */ /* 0x000362000c1e1100 */
[-C--:B------:R-:W-:Y:S02]  /*16a0*/  IADD3 R146, P2, PT, R147, R246.reuse, RZ ;  /* 0x000000f693927210 */ /* 0x080fe40007f5e0ff */
[----:B------:R-:W-:Y:S01]  /*16b0*/  IADD3 R148, P3, PT, R149, R246, RZ ;  /* 0x000000f695947210 */ /* 0x000fe20007f7e0ff */
[----:B------:R3:W5:Y:S01]  /*16c0*/  LDG.E.U8 R7, desc[UR18][R132.64] ;  /* 0x0000001284077981 */ /* 0x000762000c1e1100 */
[----:B------:R-:W-:Y:S02]  /*16d0*/  LEA.HI.X.SX32 R139, R139, R8, 0x1, P4 ;  /* 0x000000088b8b7211 */ /* 0x000fe400020f0eff */
[----:B------:R-:W-:Y:S01]  /*16e0*/  IADD3 R150, P4, PT, R151, R246, RZ ;  /* 0x000000f697967210 */ /* 0x000fe20007f9e0ff */
[----:B------:R4:W5:Y:S01]  /*16f0*/  LDG.E.U8 R28, desc[UR18][R28.64] ;  /* 0x000000121c1c7981 */ /* 0x000962000c1e1100 */
[----:B------:R-:W-:-:S02]  /*1700*/  LEA.HI.X.SX32 R141, R141, R8, 0x1, P5 ;  /* 0x000000088d8d7211 */ /* 0x000fc400028f0eff */
[-C--:B------:R-:W-:Y:S01]  /*1710*/  LEA.HI.X.SX32 R143, R143, R8.reuse, 0x1, P6 ;  /* 0x000000088f8f7211 */ /* 0x080fe200030f0eff */
[----:B------:R4:W5:Y:S01]  /*1720*/  LDG.E.U8 R30, desc[UR18][R30.64] ;  /* 0x000000121e1e7981 */ /* 0x000962000c1e1100 */
[-C--:B------:R-:W-:Y:S02]  /*1730*/  LEA.HI.X.SX32 R145, R145, R8.reuse, 0x1, P1 ;  /* 0x0000000891917211 */ /* 0x080fe400008f0eff */
[-C--:B------:R-:W-:Y:S01]  /*1740*/  LEA.HI.X.SX32 R147, R147, R8.reuse, 0x1, P2 ;  /* 0x0000000893937211 */ /* 0x080fe200010f0eff */
[----:B------:R4:W5:Y:S01]  /*1750*/  LDG.E.U8 R32, desc[UR18][R32.64] ;  /* 0x0000001220207981 */ /* 0x000962000c1e1100 */
        /* <DEDUP_REMOVED lines=144> */
[-C--:B------:R-:W-:Y:S02]  /*2060*/  LEA.HI.X.SX32 R245, R245, R8.reuse, 0x1, P3 ;  /* 0x00000008f5f57211 */ /* 0x080fe400018f0eff */
[----:B------:R-:W-:Y:S01]  /*2070*/  LEA.HI.X.SX32 R247, R72, R8, 0x1, P4 ;  /* 0x0000000848f77211 */ /* 0x000fe200020f0eff */
[----:B------:R4:W5:Y:S01]  /*2080*/  LDG.E.U8 R142, desc[UR18][R142.64] ;  /* 0x000000128e8e7981 */ /* 0x000962000c1e1100 */
[----:B------:R-:W1:Y:S01]  /*2090*/  LDC R8, c[0x0][0x3b8] ;  /* 0x0000ee00ff087b82 */ /* 0x000e620000000800 */
[----:B0-----:R-:W-:-:S02]  /*20a0*/  IADD3 R134, P2, P1, R13, UR4, R120 ;  /* 0x000000040d867c10 */ /* 0x001fc4000f95e078 */
[----:B------:R-:W-:Y:S01]  /*20b0*/  SHF.R.S32.HI R72, RZ, 0x1f, R13 ;  /* 0x0000001fff487819 */ /* 0x000fe2000001140d */
[----:B------:R4:W5:Y:S03]  /*20c0*/  LDG.E.U8 R144, desc[UR18][R144.64] ;  /* 0x0000001290907981 */ /* 0x000966000c1e1100 */
[----:B------:R-:W-:Y:S01]  /*20d0*/  IADD3.X R250, PT, PT, R72, UR5, R121, P2, P1 ;  /* 0x0000000548fa7c10 */ /* 0x000fe200097e2479 */
[----:B------:R4:W5:Y:S01]  /*20e0*/  LDG.E.U8 R146, desc[UR18][R146.64] ;  /* 0x0000001292927981 */ /* 0x000962000c1e1100 */
[----:B--2---:R-:W-:-:S03]  /*20f0*/  R2UR UR11, R249 ;  /* 0x00000000f90b72ca */ /* 0x004fc600000e0000 */
[----:B------:R4:W5:Y:S04]  /*2100*/  LDG.E.U8 R148, desc[UR18][R148.64] ;  /* 0x0000001294947981 */ /* 0x000968000c1e1100 */
[----:B------:R4:W5:Y:S04]  /*2110*/  LDG.E.U8 R150, desc[UR18][R150.64] ;  /* 0x0000001296967981 */ /* 0x000968000c1e1100 */
[----:B------:R4:W5:Y:S01]  /*2120*/  LDG.E.U8 R152, desc[UR18][R152.64] ;  /* 0x0000001298987981 */ /* 0x000962000c1e1100 */
[----:B-1----:R-:W-:-:S03]  /*2130*/  IMAD R15, R8, 0x79, RZ ;  /* 0x00000079080f7824 */ /* 0x002fc600078e02ff */
[----:B------:R4:W5:Y:S01]  /*2140*/  LDG.E.U8 R154, desc[UR18][R154.64] ;  /* 0x000000129a9a7981 */ /* 0x000962000c1e1100 */
[C---:B------:R-:W-:Y:S02]  /*2150*/  IMAD R19, R8.reuse, 0x7c, RZ ;  /* 0x0000007c08137824 */ /* 0x040fe400078e02ff */
[C---:B------:R-:W-:Y:S01]  /*2160*/  IMAD R21, R8.reuse, 0x7d, RZ ;  /* 0x0000007d08157824 */ /* 0x040fe200078e02ff */
[----:B------:R4:W5:Y:S01]  /*2170*/  LDG.E.U8 R156, desc[UR18][R156.64] ;  /* 0x000000129c9c7981 */ /* 0x000962000c1e1100 */
[C---:B------:R-:W-:Y:S02]  /*2180*/  IMAD R17, R8.reuse, 0x7b, RZ ;  /* 0x0000007b08117824 */ /* 0x040fe400078e02ff */
[C---:B------:R-:W-:Y:S01]  /*2190*/  IMAD R13, R8.reuse, 0x7a, RZ ;  /* 0x0000007a080d7824 */ /* 0x040fe200078e02ff */
[----:B------:R4:W5:Y:S01]  /*21a0*/  LDG.E.U8 R158, desc[UR18][R158.64] ;  /* 0x000000129e9e7981 */ /* 0x000962000c1e1100 */
[C---:B------:R-:W-:Y:S02]  /*21b0*/  IMAD R23, R8.reuse, 0x7e, RZ ;  /* 0x0000007e08177824 */ /* 0x040fe400078e02ff */
[----:B------:R-:W-:Y:S01]  /*21c0*/  IMAD R25, R8, 0x7f, RZ ;  /* 0x0000007f08197824 */ /* 0x000fe200078e02ff */
[-C--:B------:R-:W-:Y:S01]  /*21d0*/  IADD3 R72, PT, PT, R15, R134.reuse, RZ ;  /* 0x000000860f487210 */ /* 0x080fe20007ffe0ff */
[----:B------:R4:W5:Y:S01]  /*21e0*/  LDG.E.U8 R160, desc[UR18][R160.64] ;  /* 0x00000012a0a07981 */ /* 0x000962000c1e1100 */
[----:B------:R-:W-:-:S02]  /*21f0*/  IADD3 R8, PT, PT, R17, R134, RZ ;  /* 0x0000008611087210 */ /* 0x000fc40007ffe0ff */
[-C--:B------:R-:W-:Y:S01]  /*2200*/  IADD3 R106, PT, PT, R13, R134.reuse, RZ ;  /* 0x000000860d6a7210 */ /* 0x080fe20007ffe0ff */
[----:B------:R4:W5:Y:S01]  /*2210*/  LDG.E.U8 R162, desc[UR18][R162.64] ;  /* 0x00000012a2a27981 */ /* 0x000962000c1e1100 */
[-C--:B------:R-:W-:Y:S02]  /*2220*/  IADD3 R120, P1, PT, R19, R134.reuse, RZ ;  /* 0x0000008613787210 */ /* 0x080fe40007f3e0ff */
[-C--:B------:R-:W-:Y:S01]  /*2230*/  IADD3 R130, P2, PT, R21, R134.reuse, RZ ;  /* 0x0000008615827210 */ /* 0x080fe20007f5e0ff */
[----:B------:R4:W5:Y:S01]  /*2240*/  LDG.E.U8 R164, desc[UR18][R164.64] ;  /* 0x00000012a4a47981 */ /* 0x000962000c1e1100 */
[-C--:B---3--:R-:W-:Y:S02]  /*2250*/  IADD3 R132, P3, PT, R23, R134.reuse, RZ ;  /* 0x0000008617847210 */ /* 0x088fe40007f7e0ff */
[----:B------:R-:W-:Y:S01]  /*2260*/  IADD3 R134, P4, PT, R25, R134, RZ ;  /* 0x0000008619867210 */ /* 0x000fe20007f9e0ff */
[----:B------:R4:W5:Y:S01]  /*2270*/  LDG.E.U8 R166, desc[UR18][R166.64] ;  /* 0x00000012a6a67981 */ /* 0x000962000c1e1100 */
[----:B------:R-:W-:-:S02]  /*2280*/  SHF.R.U32.HI R13, RZ, 0x5, R0 ;  /* 0x00000005ff0d7819 */ /* 0x000fc40000011600 */
[-C--:B------:R-:W-:Y:S01]  /*2290*/  LEA.HI.X.SX32 R121, R19, R250.reuse, 0x1, P1 ;  /* 0x000000fa13797211 */ /* 0x080fe200008f0eff */
[----:B------:R4:W5:Y:S01]  /*22a0*/  LDG.E.U8 R168, desc[UR18][R168.64] ;  /* 0x00000012a8a87981 */ /* 0x000962000c1e1100 */
[-C--:B------:R-:W-:Y:S02]  /*22b0*/  LEA.HI.X.SX32 R131, R21, R250.reuse, 0x1, P2 ;  /* 0x000000fa15837211 */ /* 0x080fe400010f0eff */
[-C--:B------:R-:W-:Y:S01]  /*22c0*/  LEA.HI.X.SX32 R133, R23, R250.reuse, 0x1, P3 ;  /* 0x000000fa17857211 */ /* 0x080fe200018f0eff */
[----:B------:R4:W5:Y:S01]  /*22d0*/  LDG.E.U8 R170, desc[UR18][R170.64] ;  /* 0x00000012aaaa7981 */ /* 0x000962000c1e1100 */
[----:B------:R-:W-:Y:S02]  /*22e0*/  LEA.HI.X.SX32 R135, R25, R250, 0x1, P4 ;  /* 0x000000fa19877211 */ /* 0x000fe400020f0eff */
[----:B------:R-:W-:Y:S01]  /*22f0*/  R2UR UR24, R13 ;  /* 0x000000000d1872ca */ /* 0x000fe200000e0000 */
[----:B------:R4:W5:Y:S01]  /*2300*/  LDG.E.U8 R172, desc[UR18][R172.64] ;  /* 0x00000012acac7981 */ /* 0x000962000c1e1100 */
[----:B------:R-:W-:-:S02]  /*2310*/  LOP3.LUT R13, R0, 0x7f, RZ, 0xc0, !PT ;  /* 0x0000007f000d7812 */ /* 0x000fc400078ec0ff */
[----:B------:R-:W-:Y:S01]  /*2320*/  LOP3.LUT R250, R0, 0x80, RZ, 0xc0, !PT ;  /* 0x0000008000fa7812 */ /* 0x000fe200078ec0ff */
[----:B------:R4:W5:Y:S04]  /*2330*/  LDG.E.U8 R174, desc[UR18][R174.64] ;  /* 0x00000012aeae7981 */ /* 0x000968000c1e1100 */
[----:B------:R4:W5:Y:S01]  /*2340*/  LDG.E.U8 R176, desc[UR18][R176.64] ;  /* 0x00000012b0b07981 */ /* 0x000962000c1e1100 */
[----:B------:R-:W-:-:S03]  /*2350*/  LEA R13, R250, R13, 0x7 ;  /* 0x0000000dfa0d7211 */ /* 0x000fc600078e38ff */
[----:B------:R4:W5:Y:S04]  /*2360*/  LDG.E.U8 R178, desc[UR18][R178.64] ;  /* 0x00000012b2b27981 */ /* 0x000968000c1e1100 */
        /* <DEDUP_REMOVED lines=40> */
[----:B------:R4:W5:Y:S01]  /*25f0*/  LDG.E.U8 R106, desc[UR18][R106.64] ;  /* 0x000000126a6a7981 */ /* 0x000962000c1e1100 */
[----:B------:R-:W-:Y:S05]  /*2600*/  @P0 BRA `(.L_x_5) ;  /* 0x0000000000180947 */ /* 0x000fea0003800000 */
[----:B------:R-:W-:Y:S01]  /*2610*/  ELECT P1, URZ, PT ;  /* 0x0000000000ff782f */ /* 0x000fe20003820000 */
[----:B----4-:R-:W-:Y:S01]  /*2620*/  HFMA2 R9, -RZ, RZ, 0, 5.9604644775390625e-08 ;  /* 0x00000001ff097431 */ /* 0x010fe200000001ff */
[----:B------:R-:W-:Y:S01]  /*2630*/  UMOV UR4, 0x40 ;  /* 0x0000004000047882 */ /* 0x000fe20000000000 */
[----:B------:R-:W-:Y:S01]  /*2640*/  UVIRTCOUNT.DEALLOC.SMPOOL 0x80 ;  /* 0x000000800000784c */ /* 0x000fe20000000000 */
[----:B------:R-:W-:-:S09]  /*2650*/  ULEA UR4, UR6, UR4, 0x18 ;  /* 0x0000000406047291 */ /* 0x000fd2000f8ec0ff */
[----:B------:R0:W-:Y:S03]  /*2660*/  @P1 STS.U8 [UR4], R9 ;  /* 0x00000009ff001988 */ /* 0x0001e60008000004 */
.L_x_5:
[C---:B0---4-:R-:W-:Y:S01]  /*2670*/  LOP3.LUT R9, R13.reuse, 0x10, RZ, 0x3c, !PT ;  /* 0x000000100d097812 */ /* 0x051fe200078e3cff */
[----:B-----5:R-:W-:Y:S01]  /*2680*/  STS.U8 [R13+UR10], R248 ;  /* 0x000000f80d007988 */ /* 0x020fe2000800000a */
[----:B------:R-:W-:Y:S01]  /*2690*/  LOP3.LUT R15, R13, 0x20, RZ, 0x3c, !PT ;  /* 0x000000200d0f7812 */ /* 0x000fe200078e3cff */
[----:B------:R-:W0:Y:S01]  /*26a0*/  LDCU UR4, c[0x0][0x3c0] ;  /* 0x00007800ff0477ac */ /* 0x000e220008000800 */
[----:B------:R-:W1:Y:S01]  /*26b0*/  LDC R23, c[0x0][0x3c4] ;  /* 0x0000f100ff177b82 */ /* 0x000e620000000800 */
[----:B------:R2:W-:Y:S01]  /*26c0*/  STS.U8 [R13+UR10+0x400], R2 ;  /* 0x000400020d007988 */ /* 0x0005e2000800000a */
[----:B------:R-:W3:Y:S03]  /*26d0*/  LDCU UR5, c[0x0][0x3c8] ;  /* 0x00007900ff0577ac */ /* 0x000ee60008000800 */
[----:B------:R4:W-:Y:S01]  /*26e0*/  STS.U8 [R13+UR10+0x800], R4 ;  /* 0x000800040d007988 */ /* 0x0009e2000800000a */
[----:B------:R-:W1:Y:S02]  /*26f0*/  LDCU UR6, c[0x0][0x3c4] ;  /* 0x00007880ff0677ac */ /* 0x000e640008000800 */
[----:B------:R-:W1:Y:S01]  /*2700*/  LDC R27, c[0x0][0x3c4] ;  /* 0x0000f100ff1b7b82 */ /* 0x000e620000000800 */
[----:B------:R-:W-:Y:S01]  /*2710*/  STS.U8 [R13+UR10+0xc00], R6 ;  /* 0x000c00060d007988 */ /* 0x000fe2000800000a */
[----:B--2---:R-:W-:Y:S01]  /*2720*/  LOP3.LUT R2, R0, 0x7f, RZ, 0xc0, !PT ;  /* 0x0000007f00027812 */ /* 0x004fe200078ec0ff */
[----:B------:R-:W-:-:S02]  /*2730*/  ULOP3.LUT UR15, UR24, 0x4, URZ, 0xc0, !UPT ;  /* 0x00000004180f7892 */ /* 0x000fc4000f8ec0ff */
[----:B------:R-:W-:Y:S01]  /*2740*/  STS.U8 [R13+UR10+0x1000], R10 ;  /* 0x0010000a0d007988 */ /* 0x000fe2000800000a */
[----:B------:R-:W-:Y:S02]  /*2750*/  UIADD3 UR14, UPT, UPT, UR10, 0x12000, URZ ;  /* 0x000120000a0e7890 */ /* 0x000fe4000fffe0ff */
[----:B----4-:R-:W2:Y:S01]  /*2760*/  LDC R4, c[0x0][0x3c4] ;  /* 0x0000f100ff047b82 */ /* 0x010ea20000000800 */
[----:B------:R-:W-:Y:S01]  /*2770*/  STS.U8 [R13+UR10+0x1400], R12 ;  /* 0x0014000c0d007988 */ /* 0x000fe2000800000a */
[----:B0-----:R-:W-:Y:S01]  /*2780*/  UIMAD UR4, UR7, UR4, URZ ;  /* 0x00000004070472a4 */ /* 0x001fe2000f8e02ff */
[----:B------:R-:W0:Y:S02]  /*2790*/  LDCU UR16, c[0x0][0x3f0] ;  /* 0x00007e00ff1077ac */ /* 0x000e240008000800 */
[----:B------:R-:W-:Y:S04]  /*27a0*/  STS.U8 [R13+UR10+0x1800], R14 ;  /* 0x0018000e0d007988 */ /* 0x000fe8000800000a */
[----:B------:R4:W-:Y:S04]  /*27b0*/  STS.U8 [R13+UR10+0x1c00], R16 ;  /* 0x001c00100d007988 */ /* 0x0009e8000800000a */
[----:B------:R-:W-:Y:S04]  /*27c0*/  STS.U8 [R13+UR10+0x2000], R18 ;  /* 0x002000120d007988 */ /* 0x000fe8000800000a */
[----:B------:R0:W-:Y:S01]  /*27d0*/  STS.U8 [R13+UR10+0x2400], R20 ;  /* 0x002400140d007988 */ /* 0x0001e2000800000a */
[----:B----4-:R-:W4:Y:S03]  /*27e0*/  LDC R16, c[0x0][0x3c4] ;  /* 0x0000f100ff107b82 */ /* 0x010f260000000800 */
[----:B------:R-:W-:Y:S04]  /*27f0*/  STS.U8 [R13+UR10+0x2800], R22 ;  /* 0x002800160d007988 */ /* 0x000fe8000800000a */
[----:B------:R-:W-:Y:S04]  /*2800*/  STS.U8 [R13+UR10+0x2c00], R24 ;  /* 0x002c00180d007988 */ /* 0x000fe8000800000a */
[----:B------:R-:W-:Y:S04]  /*2810*/  STS.U8 [R13+UR10+0x3000], R26 ;  /* 0x0030001a0d007988 */ /* 0x000fe8000800000a */
[----:B------:R-:W-:Y:S04]  /*2820*/  STS.U8 [R13+UR10+0x3400], R28 ;  /* 0x0034001c0d007988 */ /* 0x000fe8000800000a */
[----:B------:R-:W-:Y:S04]  /*2830*/  STS.U8 [R13+UR10+0x3800], R30 ;  /* 0x0038001e0d007988 */ /* 0x000fe8000800000a */
[----:B------:R1:W-:Y:S01]  /*2840*/  STS.U8 [R13+UR10+0x3c00], R32 ;  /* 0x003c00200d007988 */ /* 0x0003e2000800000a */
[----:B------:R-:W-:Y:S01]  /*2850*/  PRMT R12, RZ, 0x7610, R12 ;  /* 0x00007610ff0c7816 */ /* 0x000fe2000000000c */
[----:B0-----:R-:W0:Y:S02]  /*2860*/  LDC R20, c[0x0][0x3c4] ;  /* 0x0000f100ff147b82 */ /* 0x001e240000000800 */
[----:B------:R2:W-:Y:S04]  /*2870*/  STS.U8 [R9+UR10+0x80], R34 ;  /* 0x0000802209007988 */ /* 0x0005e8000800000a */
[----:B------:R-:W-:Y:S01]  /*2880*/  STS.U8 [R9+UR10+0x480], R36 ;  /* 0x0004802409007988 */ /* 0x000fe2000800000a */
[----:B------:R-:W-:Y:S01]  /*2890*/  PRMT R14, RZ, 0x7610, R14 ;  /* 0x00007610ff0e7816 */ /* 0x000fe2000000000e */
[----:B-1----:R-:W1:Y:S02]  /*28a0*/  LDC R32, c[0x0][0x3c4] ;  /* 0x0000f100ff207b82 */ /* 0x002e640000000800 */
[----:B------:R-:W-:Y:S04]  /*28b0*/  STS.U8 [R9+UR10+0x880], R38 ;  /* 0x0008802609007988 */ /* 0x000fe8000800000a */
[----:B------:R3:W-:Y:S01]  /*28c0*/  STS.U8 [R9+UR10+0xc80], R40 ;  /* 0x000c802809007988 */ /* 0x0007e2000800000a */
[----:B------:R-:W-:Y:S01]  /*28d0*/  PRMT R17, RZ, 0x7610, R17 ;  /* 0x00007610ff117816 */ /* 0x000fe20000000011 */
[----:B--2---:R-:W2:Y:S02]  /*28e0*/  LDC R34, c[0x0][0x3c4] ;  /* 0x0000f100ff227b82 */ /* 0x004ea40000000800 */
[----:B------:R-:W-:Y:S04]  /*28f0*/  STS.U8 [R9+UR10+0x1080], R42 ;  /* 0x0010802a09007988 */ /* 0x000fe8000800000a */
[----:B------:R-:W-:Y:S02]  /*2900*/  STS.U8 [R9+UR10+0x1480], R44 ;  /* 0x0014802c09007988 */ /* 0x000fe4000800000a */
[----:B---3--:R-:W3:Y:S02]  /*2910*/  LDC R40, c[0x0][0x3c4] ;  /* 0x0000f100ff287b82 */ /* 0x008ee40000000800 */
[----:B------:R-:W-:Y:S04]  /*2920*/  STS.U8 [R9+UR10+0x1880], R46 ;  /* 0x0018802e09007988 */ /* 0x000fe8000800000a */
        /* <DEDUP_REMOVED lines=8> */
[----:B------:R0:W-:Y:S04]  /*29b0*/  STS.U8 [R9+UR10+0x3c80], R72 ;  /* 0x003c804809007988 */ /* 0x0001e8000800000a */
[----:B------:R-:W-:Y:S04]  /*29c0*/  STS.U8 [R15+UR10+0x100], R64 ;  /* 0x000100400f007988 */ /* 0x000fe8000800000a */
[----:B------:R-:W-:Y:S01]  /*29d0*/  STS.U8 [R15+UR10+0x500], R66 ;  /* 0x000500420f007988 */ /* 0x000fe2000800000a */
[----:B0-----:R-:W-:-:S03]  /*29e0*/  LOP3.LUT R9, R13, 0x30, RZ, 0x3c, !PT ;  /* 0x000000300d097812 */ /* 0x001fc600078e3cff */
        /* <DEDUP_REMOVED lines=14> */
[----:B------:R1:W-:Y:S04]  /*2ad0*/  STS.U8 [R9+UR10+0x3d80], R8 ;  /* 0x003d800809007988 */ /* 0x0003e8000800000a */
[----:B------:R-:W-:Y:S01]  /*2ae0*/  STS.U8 [R9+UR10+0x180], R96 ;  /* 0x0001806009007988 */ /* 0x000fe2000800000a */
[----:B0-----:R-:W-:-:S03]  /*2af0*/  LOP3.LUT R15, R13, 0x40, RZ, 0x3c, !PT ;  /* 0x000000400d0f7812 */ /* 0x001fc600078e3cff */
[----:B------:R-:W-:Y:S01]  /*2b00*/  STS.U8 [R9+UR10+0x580], R98 ;  /* 0x0005806209007988 */ /* 0x000fe2000800000a */
[----:B------:R-:W-:Y:S02]  /*2b10*/  PRMT R21, RZ, 0x7610, R21 ;  /* 0x00007610ff157816 */ /* 0x000fe40000000015 */
[----:B------:R-:W-:Y:S01]  /*2b20*/  PRMT R25, RZ, 0x7610, R25 ;  /* 0x00007610ff197816 */ /* 0x000fe20000000019 */
[----:B------:R-:W-:Y:S01]  /*2b30*/  STS.U8 [R9+UR10+0x980], R100 ;  /* 0x0009806409007988 */ /* 0x000fe2000800000a */
[----:B------:R-:W-:Y:S02]  /*2b40*/  PRMT R33, RZ, 0x7610, R33 ;  /* 0x00007610ff217816 */ /* 0x000fe40000000021 */
[----:B-1----:R-:W-:Y:S01]  /*2b50*/  PRMT R8, RZ, 0x7610, R8 ;  /* 0x00007610ff087816 */ /* 0x002fe20000000008 */
        /* <DEDUP_REMOVED lines=12> */
[----:B------:R0:W-:Y:S04]  /*2c20*/  STS.U8 [R9+UR10+0x3980], R126 ;  /* 0x0039807e09007988 */ /* 0x0001e8000800000a */
[----:B------:R1:W-:Y:S04]  /*2c30*/  STS.U8 [R15+UR10+0xa00], R7 ;  /* 0x000a00070f007988 */ /* 0x0003e8000800000a */
[----:B------:R-:W-:Y:S01]  /*2c40*/  STS.U8 [R15+UR10+0x3e00], R120 ;  /* 0x003e00780f007988 */ /* 0x000fe2000800000a */
[----:B0-----:R-:W-:-:S03]  /*2c50*/  PRMT R9, RZ, 0x7610, R9 ;  /* 0x00007610ff097816 */ /* 0x001fc60000000009 */
[----:B------:R-:W-:Y:S01]  /*2c60*/  STS.U8 [R15+UR10+0x200], R128 ;  /* 0x000200800f007988 */ /* 0x000fe2000800000a */
[----:B-1----:R-:W0:Y:S03]  /*2c70*/  LDC.64 R6, c[0x0][0x388] ;  /* 0x0000e200ff067b82 */ /* 0x002e260000000a00 */
[----:B------:R1:W-:Y:S04]  /*2c80*/  STS.U8 [R15+UR10+0x600], R5 ;  /* 0x000600050f007988 */ /* 0x0003e8000800000a */
[----:B------:R2:W-:Y:S04]  /*2c90*/  STS.U8 [R15+UR10+0xe00], R11 ;  /* 0x000e000b0f007988 */ /* 0x0005e8000800000a */
[----:B------:R-:W-:Y:S01]  /*2ca0*/  STS.U8 [R15+UR10+0x1200], R136 ;  /* 0x001200880f007988 */ /* 0x000fe2000800000a */
[----:B-1----:R-:W-:-:S03]  /*2cb0*/  LOP3.LUT R5, R13, 0x60, RZ, 0x3c, !PT ;  /* 0x000000600d057812 */ /* 0x002fc600078e3cff */
[----:B------:R-:W-:Y:S01]  /*2cc0*/  STS.U8 [R15+UR10+0x1600], R138 ;  /* 0x0016008a0f007988 */ /* 0x000fe2000800000a */
[----:B------:R-:W-:Y:S01]  /*2cd0*/  LOP3.LUT R13, R13, 0x70, RZ, 0x3c, !PT ;  /* 0x000000700d0d7812 */ /* 0x000fe200078e3cff */
[----:B--2---:R-:W1:Y:S02]  /*2ce0*/  LDC R11, c[0x0][0x3c4] ;  /* 0x0000f100ff0b7b82 */ /* 0x004e640000000800 */
        /* <DEDUP_REMOVED lines=11> */
[----:B--2---:R-:W2:Y:S03]  /*2da0*/  LDC R15, c[0x0][0x3c4] ;  /* 0x0000f100ff0f7b82 */ /* 0x004ea60000000800 */
        /* <DEDUP_REMOVED lines=16> */
[----:B0-----:R-:W-:Y:S01]  /*2eb0*/  IMAD R3, R2, UR5, RZ ;  /* 0x0000000502037c24 */ /* 0x001fe2000f8e02ff */
[----:B------:R-:W-:-:S02]  /*2ec0*/  USHF.R.S32.HI UR5, URZ, 0x1f, UR4 ;  /* 0x0000001fff057899 */ /* 0x000fc40008011404 */
[----:B------:R-:W-:Y:S02]  /*2ed0*/  STS.U8 [R5+UR10+0x300], R188 ;  /* 0x000300bc05007988 */ /* 0x000fe4000800000a */
[----:B-1----:R-:W-:Y:S01]  /*2ee0*/  IADD3 R198, P1, P2, R3, UR4, R6 ;  /* 0x0000000403c67c10 */ /* 0x002fe2000fa3e006 */
[----:B------:R-:W-:Y:S01]  /*2ef0*/  USHF.L.U32 UR4, UR24, 0x15, URZ ;  /* 0x0000001518047899 */ /* 0x000fe200080006ff */
[----:B------:R-:W-:Y:S01]  /*2f00*/  SHF.R.S32.HI R2, RZ, 0x1f, R3 ;  /* 0x0000001fff027819 */ /* 0x000fe20000011403 */
[----:B------:R-:W-:Y:S01]  /*2f10*/  STS.U8 [R5+UR10+0x700], R190 ;  /* 0x000700be05007988 */ /* 0x000fe2000800000a */
[----:B------:R-:W0:Y:S02]  /*2f20*/  LDC R6, c[0x0][0x3c4] ;  /* 0x0000f100ff067b82 */ /* 0x000e240000000800 */
[----:B------:R-:W-:Y:S01]  /*2f30*/  IADD3.X R36, PT, PT, R2, UR5, R7, P1, P2 ;  /* 0x0000000502247c10 */ /* 0x000fe20008fe4407 */
[----:B------:R-:W-:Y:S01]  /*2f40*/  STS.U8 [R5+UR10+0xb00], R192 ;  /* 0x000b00c005007988 */ /* 0x000fe2000800000a */
[----:B------:R-:W-:Y:S01]  /*2f50*/  SHF.R.U32.HI R2, RZ, 0x7, R0 ;  /* 0x00000007ff027819 */ /* 0x000fe20000011600 */
[----:B------:R-:W-:Y:S01]  /*2f60*/  UMOV UR5, 0x1 ;  /* 0x0000000100057882 */ /* 0x000fe20000000000 */
[----:B------:R-:W-:Y:S01]  /*2f70*/  LOP3.LUT P1, RZ, R0, 0xff, RZ, 0xc0, !PT ;  /* 0x000000ff00ff7812 */ /* 0x000fe2000782c0ff */
[----:B------:R-:W-:Y:S01]  /*2f80*/  STS.U8 [R5+UR10+0xf00], R194 ;  /* 0x000f00c205007988 */ /* 0x000fe2000800000a */
[----:B------:R-:W-:Y:S01]  /*2f90*/  SGXT.U32 R2, R2, 0x1 ;  /* 0x000000010202781a */ /* 0x000fe20000000000 */
[----:B------:R-:W1:Y:S01]  /*2fa0*/  LDC R7, c[0x0][0x3c4] ;  /* 0x0000f100ff077b82 */ /* 0x000e620000000800 */
[----:B------:R-:W-:Y:S01]  /*2fb0*/  ISETP.LT.AND P2, PT, RZ, UR16, PT ;  /* 0x00000010ff007c0c */ /* 0x000fe2000bf41270 */
[----:B------:R-:W-:Y:S02]  /*2fc0*/  STS.U8 [R5+UR10+0x1300], R196 ;  /* 0x001300c405007988 */ /* 0x000fe4000800000a */
[----:B------:R-:W-:Y:S01]  /*2fd0*/  IMAD R2, R2, UR6, RZ ;  /* 0x0000000602027c24 */ /* 0x000fe2000f8e02ff */
[----:B------:R-:W-:Y:S01]  /*2fe0*/  ULOP3.LUT UR6, UR4, 0x600000, URZ, 0xc0, !UPT ;  /* 0x0060000004067892 */ /* 0x000fe2000f8ec0ff */
[----:B------:R-:W-:Y:S03]  /*2ff0*/  STS.U8 [R5+UR10+0x1b00], R200 ;  /* 0x001b00c805007988 */ /* 0x000fe6000800000a */
[----:B------:R-:W-:Y:S01]  /*3000*/  UIADD3 UR12, UPT, UPT, UR11, UR6, URZ ;  /* 0x000000060b0c7290 */ /* 0x000fe2000fffe0ff */
[----:B------:R-:W-:Y:S01]  /*3010*/  STS.U8 [R5+UR10+0x1f00], R202 ;  /* 0x001f00ca05007988 */ /* 0x000fe2000800000a */
[----:B------:R-:W-:Y:S01]  /*3020*/  VOTEU.ALL UP0, P1 ;  /* 0x0000000000ff7886 */ /* 0x000fe20000800000 */
[----:B------:R-:W-:Y:S01]  /*3030*/  VOTEU.ALL UP1, P1 ;  /* 0x0000000000ff7886 */ /* 0x000fe20000820000 */
[----:B------:R-:W-:Y:S01]  /*3040*/  ULEA UR12, UR15, UR12, 0x5 ;  /* 0x0000000c0f0c7291 */ /* 0x000fe2000f8e28ff */
[----:B------:R-:W-:Y:S01]  /*3050*/  STS.U8 [R5+UR10+0x2300], R204 ;  /* 0x002300cc05007988 */ /* 0x000fe2000800000a */
[----:B------:R-:W-:Y:S01]  /*3060*/  IADD3 R30, P3, PT, R2, R198, RZ ;  /* 0x000000c6021e7210 */ /* 0x000fe20007f7e0ff */
[----:B------:R-:W-:-:S04]  /*3070*/  @!UP0 UIADD3 UR8, UPT, UPT, -UR5, 0x100000, URZ ;  /* 0x0010000005088890 */ /* 0x000fc8000fffe1ff */
[----:B------:R-:W-:Y:S02]  /*3080*/  @!UP0 USHF.L.U32 UR9, UR8, 0xb, URZ ;  /* 0x0000000b08098899 */ /* 0x000fe400080006ff */
[----:B------:R-:W-:Y:S01]  /*3090*/  @!UP0 USHF.L.U32 UR8, UR8, 0x1, URZ ;  /* 0x0000000108088899 */ /* 0x000fe200080006ff */
[----:B------:R-:W-:Y:S01]  /*30a0*/  STS.U8 [R5+UR10+0x2700], R206 ;  /* 0x002700ce05007988 */ /* 0x000fe2000800000a */
[----:B------:R-:W-:-:S03]  /*30b0*/  LEA.HI.X.SX32 R31, R2, R36, 0x1, P3 ;  /* 0x00000024021f7211 */ /* 0x000fc600018f0eff */
[----:B------:R-:W-:Y:S04]  /*30c0*/  STS.U8 [R5+UR10+0x2b00], R208 ;  /* 0x002b00d005007988 */ /* 0x000fe8000800000a */
[----:B------:R-:W-:Y:S04]  /*30d0*/  STS.U8 [R5+UR10+0x2f00], R210 ;  /* 0x002f00d205007988 */ /* 0x000fe8000800000a */
[----:B------:R-:W-:Y:S04]  /*30e0*/  STS.U8 [R5+UR10+0x3300], R212 ;  /* 0x003300d405007988 */ /* 0x000fe8000800000a */
[----:B------:R-:W-:Y:S04]  /*30f0*/  STS.U8 [R5+UR10+0x3700], R214 ;  /* 0x003700d605007988 */ /* 0x000fe8000800000a */
[----:B------:R0:W-:Y:S04]  /*3100*/  STS.U8 [R5+UR10+0x3b00], R216 ;  /* 0x003b00d805007988 */ /* 0x0001e8000800000a */
[----:B------:R-:W-:Y:S04]  /*3110*/  STS.U8 [R13+UR10+0x3f80], R134 ;  /* 0x003f80860d007988 */ /* 0x000fe8000800000a */
[----:B------:R-:W-:Y:S01]  /*3120*/  STS.U8 [R13+UR10+0x380], R218 ;  /* 0x000380da0d007988 */ /* 0x000fe2000800000a */
[----:B0-----:R-:W0:Y:S03]  /*3130*/  LDC R5, c[0x0][0x3c4] ;  /* 0x0000f100ff057b82 */ /* 0x001e260000000800 */
[----:B------:R-:W-:Y:S04]  /*3140*/  STS.U8 [R13+UR10+0x780], R220 ;  /* 0x000780dc0d007988 */ /* 0x000fe8000800000a */
[----:B------:R-:W-:Y:S04]  /*3150*/  STS.U8 [R13+UR10+0xb80], R222 ;  /* 0x000b80de0d007988 */ /* 0x000fe8000800000a */
[----:B------:R-:W-:Y:S04]  /*3160*/  STS.U8 [R13+UR10+0xf80], R224 ;  /* 0x000f80e00d007988 */ /* 0x000fe8000800000a */
[----:B------:R-:W-:Y:S04]  /*3170*/  STS.U8 [R13+UR10+0x1380], R226 ;  /* 0x001380e20d007988 */ /* 0x000fe8000800000a */
[----:B------:R-:W-:Y:S04]  /*3180*/  STS.U8 [R13+UR10+0x1780], R228 ;  /* 0x001780e40d007988 */ /* 0x000fe8000800000a */
[----:B------:R-:W-:Y:S01]  /*3190*/  STS.U8 [R13+UR10+0x1b80], R230 ;  /* 0x001b80e60d007988 */ /* 0x000fe2000800000a */
[----:B0-----:R-:W-:-:S03]  /*31a0*/  LEA R3, R5, R2, 0x1 ;  /* 0x0000000205037211 */ /* 0x001fc600078e08ff */
[----:B------:R-:W-:Y:S01]  /*31b0*/  STS.U8 [R13+UR10+0x1f80], R232 ;  /* 0x001f80e80d007988 */ /* 0x000fe2000800000a */
[----:B------:R-:W0:Y:S01]  /*31c0*/  LDC R5, c[0x0][0x3c4] ;  /* 0x0000f100ff057b82 */ /* 0x000e220000000800 */
[C---:B------:R-:W-:Y:S02]  /*31d0*/  IADD3 R248, P3, PT, R3.reuse, R198, RZ ;  /* 0x000000c603f87210 */ /* 0x040fe40007f7e0ff */
[----:B------:R-:W-:Y:S01]  /*31e0*/  STS.U8 [R13+UR10+0x2380], R234 ;  /* 0x002380ea0d007988 */ /* 0x000fe2000800000a */
[----:B------:R-:W-:Y:S02]  /*31f0*/  LEA R2, R4, R3, 0x1 ;  /* 0x0000000304027211 */ /* 0x000fe400078e08ff */
[----:B------:R-:W-:Y:S01]  /*3200*/  LEA.HI.X.SX32 R249, R3, R36, 0x1, P3 ;  /* 0x0000002403f97211 */ /* 0x000fe200018f0eff */
[----:B------:R-:W-:Y:S01]  /*3210*/  STS.U8 [R13+UR10+0x2780], R236 ;  /* 0x002780ec0d007988 */ /* 0x000fe2000800000a */
[C---:B------:R-:W-:Y:S01]  /*3220*/  IADD3 R250, P3, PT, R2.reuse, R198, RZ ;  /* 0x000000c602fa7210 */ /* 0x040fe20007f7e0ff */
[----:B------:R-:W0:Y:S02]  /*3230*/  LDC R4, c[0x0][0x3c4] ;  /* 0x0000f100ff047b82 */ /* 0x000e240000000800 */
[----:B------:R-:W-:Y:S04]  /*3240*/  STS.U8 [R13+UR10+0x2b80], R238 ;  /* 0x002b80ee0d007988 */ /* 0x000fe8000800000a */
[----:B------:R-:W-:Y:S04]  /*3250*/  STS.U8 [R13+UR10+0x2f80], R240 ;  /* 0x002f80f00d007988 */ /* 0x000fe8000800000a */
[----:B------:R-:W-:Y:S04]  /*3260*/  STS.U8 [R13+UR10+0x3380], R242 ;  /* 0x003380f20d007988 */ /* 0x000fe8000800000a */
[----:B------:R-:W-:Y:S04]  /*3270*/  STS.U8 [R13+UR10+0x3780], R244 ;  /* 0x003780f40d007988 */ /* 0x000fe8000800000a */
[----:B------:R2:W-:Y:S01]  /*3280*/  STS.U8 [R13+UR10+0x3b80], R246 ;  /* 0x003b80f60d007988 */ /* 0x0005e2000800000a */
[----:B------:R-:W-:Y:S01]  /*3290*/  STTM.x128 tmem[UR12], RZ ;  /* 0x000000ff000079ed */ /* 0x000fe200083c000c */
[----:B------:R-:W1:Y:S02]  /*32a0*/  FENCE.VIEW.ASYNC.T ;  /* 0x00000000000073c6 */ /* 0x000e640000000200 */
[----:B-1----:R-:W-:Y:S01]  /*32b0*/  BAR.SYNC.DEFER_BLOCKING 0x0 ;  /* 0x0000000000007b1d */ /* 0x002fe20000010000 */
[----:B------:R-:W-:-:S02]  /*32c0*/  LEA.HI.X.SX32 R251, R2, R36, 0x1, P3 ;  /* 0x0000002402fb7211 */ /* 0x000fc400018f0eff */
[----:B------:R-:W-:-:S03]  /*32d0*/  LEA R2, R7, R2, 0x1 ;  /* 0x0000000207027211 */ /* 0x000fc600078e08ff */
[----:B------:R1:W-:Y:S04]  /*32e0*/  STL.64 [R1+0x40], R30 ;  /* 0x0000401e01007387 */ /* 0x0003e80000100a00 */
[----:B------:R-:W0:Y:S02]  /*32f0*/  FENCE.VIEW.ASYNC.S ;  /* 0x00000000000073c6 */ /* 0x000e240000000000 */
[----:B0-----:R0:W0:Y:S02]  /*3300*/  @!UP1 SYNCS.EXCH.64 URZ, [UR14], UR8 ;  /* 0x000000080eff95b2 */ /* 0x0010240008000100 */
[----:B0-----:R-:W-:Y:S01]  /*3310*/  BAR.SYNC.DEFER_BLOCKING 0x0 ;  /* 0x0000000000007b1d */ /* 0x001fe20000010000 */
[----:B------:R-:W-:Y:S02]  /*3320*/  IADD3 R38, P3, PT, R2, R198, RZ ;  /* 0x000000c602267210 */ /* 0x000fe40007f7e0ff */
[----:B------:R-:W-:-:S02]  /*3330*/  LEA R3, R11, R2, 0x1 ;  /* 0x000000020b037211 */ /* 0x000fc400078e08ff */
[----:B------:R-:W-:Y:S02]  /*3340*/  PRMT R11, RZ, 0x7610, R11 ;  /* 0x00007610ff0b7816 */ /* 0x000fe4000000000b */
[----:B------:R-:W-:Y:S01]  /*3350*/  LEA.HI.X.SX32 R39, R2, R36, 0x1, P3 ;  /* 0x0000002402277211 */ /* 0x000fe200018f0eff */
[----:B------:R-:W-:Y:S01]  /*3360*/  STL.64 [R1+0x38], R248 ;  /* 0x000038f801007387 */ /* 0x000fe20000100a00 */
[----:B------:R-:W-:Y:S02]  /*3370*/  LEA R2, R6, R3, 0x1 ;  /* 0x0000000306027211 */ /* 0x000fe400078e08ff */
[----:B--2---:R-:W-:Y:S01]  /*3380*/  PRMT R13, RZ, 0x7610, R13 ;  /* 0x00007610ff0d7816 */ /* 0x004fe2000000000d */
[----:B------:R-:W-:Y:S01]  /*3390*/  STL.64 [R1+0x30], R250 ;  /* 0x000030fa01007387 */ /* 0x000fe20000100a00 */
[----:B------:R-:W0:Y:S03]  /*33a0*/  LDC R6, c[0x0][0x3c4] ;  /* 0x0000f100ff067b82 */ /* 0x000e260000000800 */
[----:B------:R2:W-:Y:S05]  /*33b0*/  STL.64 [R1+0x28], R38 ;  /* 0x0000282601007387 */ /* 0x0005ea0000100a00 */
[----:B------:R-:W0:Y:S01]  /*33c0*/  LDC R7, c[0x0][0x3c4] ;  /* 0x0000f100ff077b82 */ /* 0x000e220000000800 */
[----:B------:R1:W3:Y:S01]  /*33d0*/  @P2 LDG.E.U8 R9, desc[UR18][R30.64] ;  /* 0x000000121e092981 */ /* 0x0002e2000c1e1100 */
[----:B------:R-:W-:-:S03]  /*33e0*/  PRMT R10, RZ, 0x7610, R10 ;  /* 0x00007610ff0a7816 */ /* 0x000fc6000000000a */
[----:B------:R2:W3:Y:S01]  /*33f0*/  @P2 LDG.E.U8 R11, desc[UR18][R38.64] ;  /* 0x00000012260b2981 */ /* 0x0004e2000c1e1100 */
[----:B------:R-:W-:Y:S02]  /*3400*/  PRMT R24, RZ, 0x7610, R24 ;  /* 0x00007610ff187816 */ /* 0x000fe40000000018 */
[----:B------:R-:W-:Y:S01]  /*3410*/  PRMT R28, RZ, 0x7610, R28 ;  /* 0x00007610ff1c7816 */ /* 0x000fe2000000001c */
[----:B------:R-:W3:Y:S01]  /*3420*/  @P2 LDG.E.U8 R8, desc[UR18][R248.64] ;  /* 0x00000012f8082981 */ /* 0x000ee2000c1e1100 */
[C---:B-1----:R-:W-:Y:S02]  /*3430*/  IADD3 R30, P3, PT, R3.reuse, R198, RZ ;  /* 0x000000c6031e7210 */ /* 0x042fe40007f7e0ff */
[----:B------:R-:W-:Y:S01]  /*3440*/  PRMT R18, RZ, 0x7610, R18 ;  /* 0x00007610ff127816 */ /* 0x000fe20000000012 */
[----:B------:R-:W3:Y:S01]  /*3450*/  @P2 LDG.E.U8 R10, desc[UR18][R250.64] ;  /* 0x00000012fa0a2981 */ /* 0x000ee2000c1e1100 */
[----:B------:R-:W-:Y:S02]  /*3460*/  LEA.HI.X.SX32 R31, R3, R36, 0x1, P3 ;  /* 0x00000024031f7211 */ /* 0x000fe400018f0eff */
[----:B--2---:R-:W-:-:S02]  /*3470*/  IADD3 R38, P3, PT, R2, R198, RZ ;  /* 0x000000c602267210 */ /* 0x004fc40007f7e0ff */
[----:B------:R-:W-:Y:S01]  /*3480*/  LEA R3, R15, R2, 0x1 ;  /* 0x000000020f037211 */ /* 0x000fe200078e08ff */
[----:B------:R1:W-:Y:S01]  /*3490*/  STL.64 [R1+0x20], R30 ;  /* 0x0000201e01007387 */ /* 0x0003e20000100a00 */
[----:B------:R-:W-:-:S03]  /*34a0*/  LEA.HI.X.SX32 R39, R2, R36, 0x1, P3 ;  /* 0x0000002402277211 */ /* 0x000fc600018f0eff */
[----:B------:R1:W2:Y:S04]  /*34b0*/  @P2 LDG.E.U8 R13, desc[UR18][R30.64] ;  /* 0x000000121e0d2981 */ /* 0x0002a8000c1e1100 */
[----:B------:R0:W2:Y:S01]  /*34c0*/  @P2 LDG.E.U8 R12, desc[UR18][R38.64] ;  /* 0x00000012260c2981 */ /* 0x0000a2000c1e1100 */
[----:B-1----:R-:W-:-:S04]  /*34d0*/  IADD3 R30, P3, PT, R3, R198, RZ ;  /* 0x000000c6031e7210 */ /* 0x002fc80007f7e0ff */
[----:B------:R-:W-:Y:S02]  /*34e0*/  LEA.HI.X.SX32 R31, R3, R36, 0x1, P3 ;  /* 0x00000024031f7211 */ /* 0x000fe400018f0eff */
[----:B------:R-:W-:Y:S02]  /*34f0*/  LEA R3, R4, R3, 0x1 ;  /* 0x0000000304037211 */ /* 0x000fe400078e08ff */
[----:B------:R-:W1:Y:S01]  /*3500*/  LDC R4, c[0x0][0x3c4] ;  /* 0x0000f100ff047b82 */ /* 0x000e620000000800 */
[----:B------:R0:W-:Y:S01]  /*3510*/  STL.64 [R1+0x18], R38 ;  /* 0x0000182601007387 */ /* 0x0001e20000100a00 */
[----:B----4-:R-:W-:-:S03]  /*3520*/  LEA R2, R16, R3, 0x1 ;  /* 0x0000000310027211 */ /* 0x010fc600078e08ff */
[----:B------:R4:W2:Y:S01]  /*3530*/  @P2 LDG.E.U8 R14, desc[UR18][R30.64] ;  /* 0x000000121e0e2981 */ /* 0x0008a2000c1e1100 */
[----:B0-----:R-:W-:-:S04]  /*3540*/  IADD3 R38, P3, PT, R3, R198, RZ ;  /* 0x000000c603267210 */ /* 0x001fc80007f7e0ff */
[----:B------:R-:W-:Y:S02]  /*3550*/  LEA.HI.X.SX32 R39, R3, R36, 0x1, P3 ;  /* 0x0000002403277211 */ /* 0x000fe400018f0eff */
[----:B------:R-:W-:Y:S01]  /*3560*/  LEA R3, R5, R2, 0x1 ;  /* 0x0000000205037211 */ /* 0x000fe200078e08ff */
[----:B------:R4:W-:Y:S01]  /*3570*/  STL.64 [R1+0x10], R30 ;  /* 0x0000101e01007387 */ /* 0x0009e20000100a00 */
[----:B------:R-:W0:Y:S02]  /*3580*/  LDC R5, c[0x0][0x3c4] ;  /* 0x0000f100ff057b82 */ /* 0x000e240000000800 */
[----:B------:R-:W-:-:S04]  /*3590*/  IADD3 R242, P4, PT, R3, R198, RZ ;  /* 0x000000c603f27210 */ /* 0x000fc80007f9e0ff */
[----:B------:R-:W-:Y:S02]  /*35a0*/  LEA.HI.X.SX32 R243, R3, R36, 0x1, P4 ;  /* 0x0000002403f37211 */ /* 0x000fe400020f0eff */
[----:B------:R-:W-:Y:S02]  /*35b0*/  LEA R3, R6, R3, 0x1 ;  /* 0x0000000306037211 */ /* 0x000fe400078e08ff */
[----:B------:R-:W0:Y:S01]  /*35c0*/  LDC R6, c[0x0][0x3c4] ;  /* 0x0000f100ff067b82 */ /* 0x000e220000000800 */
[----:B----4-:R-:W-:-:S04]  /*35d0*/  IADD3 R30, P3, PT, R2, R198, RZ ;  /* 0x000000c6021e7210 */ /* 0x010fc80007f7e0ff */
[----:B------:R-:W-:Y:S02]  /*35e0*/  LEA.HI.X.SX32 R31, R2, R36, 0x1, P3 ;  /* 0x00000024021f7211 */ /* 0x000fe400018f0eff */
[C---:B------:R-:W-:Y:S02]  /*35f0*/  IADD3 R240, P3, PT, R3.reuse, R198, RZ ;  /* 0x000000c603f07210 */ /* 0x040fe40007f7e0ff */
[----:B-1----:R-:W-:Y:S01]  /*3600*/  LEA R2, R4, R3, 0x1 ;  /* 0x0000000304027211 */ /* 0x002fe200078e08ff */
[----:B------:R-:W-:Y:S01]  /*3610*/  STL.64 [R1+0x8], R38 ;  /* 0x0000082601007387 */ /* 0x000fe20000100a00 */
[----:B------:R-:W-:Y:S01]  /*3620*/  LEA.HI.X.SX32 R241, R3, R36, 0x1, P3 ;  /* 0x0000002403f17211 */ /* 0x000fe200018f0eff */
[----:B------:R-:W1:Y:S01]  /*3630*/  LDC R4, c[0x0][0x3c4] ;  /* 0x0000f100ff047b82 */ /* 0x000e620000000800 */
[----:B------:R-:W-:Y:S01]  /*3640*/  IADD3 R238, P3, PT, R2, R198, RZ ;  /* 0x000000c602ee7210 */ /* 0x000fe20007f7e0ff */
[----:B------:R4:W2:Y:S01]  /*3650*/  @P2 LDG.E.U8 R17, desc[UR18][R30.64] ;  /* 0x000000121e112981 */ /* 0x0008a2000c1e1100 */
[----:B------:R-:W-:-:S02]  /*3660*/  LEA R3, R7, R2, 0x1 ;  /* 0x0000000207037211 */ /* 0x000fc400078e08ff */
[----:B------:R-:W-:Y:S01]  /*3670*/  LEA.HI.X.SX32 R239, R2, R36, 0x1, P3 ;  /* 0x0000002402ef7211 */ /* 0x000fe200018f0eff */
[----:B------:R4:W-:Y:S01]  /*3680*/  STL.64 [R1], R30 ;  /* 0x0000001e01007387 */ /* 0x0009e20000100a00 */
[----:B------:R-:W-:Y:S01]  /*3690*/  LEA R2, R20, R3, 0x1 ;  /* 0x0000000314027211 */ /* 0x000fe200078e08ff */
[----:B------:R-:W1:Y:S01]  /*36a0*/  LDC R7, c[0x0][0x3c4] ;  /* 0x0000f100ff077b82 */ /* 0x000e620000000800 */
[----:B------:R-:W-:Y:S01]  /*36b0*/  PRMT R15, RZ, 0x7610, R15 ;  /* 0x00007610ff0f7816 */ /* 0x000fe2000000000f */
[----:B------:R-:W2:Y:S01]  /*36c0*/  @P2 LDG.E.U8 R18, desc[UR18][R240.64] ;  /* 0x00000012f0122981 */ /* 0x000ea2000c1e1100 */
[CC--:B------:R-:W-:Y:S02]  /*36d0*/  IADD3 R234, P4, PT, R2.reuse, R198.reuse, RZ ;  /* 0x000000c602ea7210 */ /* 0x0c0fe40007f9e0ff */
[----:B------:R-:W-:Y:S02]  /*36e0*/  IADD3 R236, P3, PT, R3, R198, RZ ;  /* 0x000000c603ec7210 */ /* 0x000fe40007f7e0ff */
[----:B------:R-:W-:Y:S01]  /*36f0*/  LEA.HI.X.SX32 R235, R2, R36, 0x1, P4 ;  /* 0x0000002402eb7211 */ /* 0x000fe200020f0eff */
[----:B------:R0:W2:Y:S02]  /*3700*/  @P2 LDG.E.U8 R15, desc[UR18][R38.64] ;  /* 0x00000012260f2981 */ /* 0x0000a4000c1e1100 */
[----:B0-----:R-:W-:Y:S01]  /*3710*/  LEA R2, R5, R2, 0x1 ;  /* 0x0000000205027211 */ /* 0x001fe200078e08ff */
[----:B----4-:R-:W0:Y:S01]  /*3720*/  LDC R30, c[0x0][0x3c4] ;  /* 0x0000f100ff1e7b82 */ /* 0x010e220000000800 */
[----:B------:R-:W-:-:S02]  /*3730*/  LEA.HI.X.SX32 R237, R3, R36, 0x1, P3 ;  /* 0x0000002403ed7211 */ /* 0x000fc400018f0eff */
[----:B------:R-:W-:-:S05]  /*3740*/  IADD3 R232, P3, PT, R2, R198, RZ ;  /* 0x000000c602e87210 */ /* 0x000fca0007f7e0ff */
[----:B------:R-:W4:Y:S01]  /*3750*/  LDC R5, c[0x0][0x3c4] ;  /* 0x0000f100ff057b82 */ /* 0x000f220000000800 */
[----:B------:R-:W-:Y:S01]  /*3760*/  LEA R3, R23, R2, 0x1 ;  /* 0x0000000217037211 */ /* 0x000fe200078e08ff */
[----:B------:R-:W2:Y:S01]  /*3770*/  @P2 LDG.E.U8 R21, desc[UR18][R236.64] ;  /* 0x00000012ec152981 */ /* 0x000ea2000c1e1100 */
[----:B------:R-:W-:Y:S02]  /*3780*/  LEA.HI.X.SX32 R233, R2, R36, 0x1, P3 ;  /* 0x0000002402e97211 */ /* 0x000fe400018f0eff */
[C---:B------:R-:W-:Y:S02]  /*3790*/  IADD3 R230, P3, PT, R3.reuse, R198, RZ ;  /* 0x000000c603e67210 */ /* 0x040fe40007f7e0ff */
[----:B-1----:R-:W-:Y:S01]  /*37a0*/  LEA R2, R4, R3, 0x1 ;  /* 0x0000000304027211 */ /* 0x002fe200078e08ff */
[----:B------:R-:W1:Y:S01]  /*37b0*/  LDC R31, c[0x0][0x3c4] ;  /* 0x0000f100ff1f7b82 */ /* 0x000e620000000800 */
[----:B------:R-:W-:Y:S02]  /*37c0*/  LEA.HI.X.SX32 R231, R3, R36, 0x1, P3 ;  /* 0x0000002403e77211 */ /* 0x000fe400018f0eff */
[----:B------:R-:W-:-:S05]  /*37d0*/  IADD3 R228, P3, PT, R2, R198, RZ ;  /* 0x000000c602e47210 */ /* 0x000fca0007f7e0ff */
[----:B------:R-:W0:Y:S01]  /*37e0*/  LDC R4, c[0x0][0x3c4] ;  /* 0x0000f100ff047b82 */ /* 0x000e220000000800 */
[----:B------:R-:W-:Y:S02]  /*37f0*/  LEA.HI.X.SX32 R229, R2, R36, 0x1, P3 ;  /* 0x0000002402e57211 */ /* 0x000fe400018f0eff */
[----:B------:R-:W-:Y:S02]  /*3800*/  LEA R2, R7, R2, 0x1 ;  /* 0x0000000207027211 */ /* 0x000fe400078e08ff */
[----:B------:R-:W-:Y:S01]  /*3810*/  PRMT R16, RZ, 0x7610, R16 ;  /* 0x00007610ff107816 */ /* 0x000fe20000000010 */
[----:B------:R-:W2:Y:S02]  /*3820*/  @P2 LDG.E.U8 R25, desc[UR18][R228.64] ;  /* 0x00000012e4192981 */ /* 0x000ea4000c1e1100 */
[----:B------:R-:W1:Y:S01]  /*3830*/  LDC R7, c[0x0][0x3c4] ;  /* 0x0000f100ff077b82 */ /* 0x000e620000000800 */
[C---:B------:R-:W-:Y:S02]  /*3840*/  IADD3 R226, P3, PT, R2.reuse, R198, RZ ;  /* 0x000000c602e27210 */ /* 0x040fe40007f7e0ff */
[----:B----4-:R-:W-:Y:S01]  /*3850*/  LEA R3, R5, R2, 0x1 ;  /* 0x0000000205037211 */ /* 0x010fe200078e08ff */
[----:B------:R-:W4:Y:S01]  /*3860*/  @P2 LDG.E.U8 R16, desc[UR18][R242.64] ;  /* 0x00000012f2102981 */ /* 0x000f22000c1e1100 */
[----:B------:R-:W-:-:S02]  /*3870*/  LEA.HI.X.SX32 R227, R2, R36, 0x1, P3 ;  /* 0x0000002402e37211 */ /* 0x000fc400018f0eff */
[C---:B------:R-:W-:Y:S01]  /*3880*/  IADD3 R224, P3, PT, R3.reuse, R198, RZ ;  /* 0x000000c603e07210 */ /* 0x040fe20007f7e0ff */
[----:B------:R-:W1:Y:S01]  /*3890*/  LDC R5, c[0x0][0x3c4] ;  /* 0x0000f100ff057b82 */ /* 0x000e620000000800 */
[----:B------:R-:W-:Y:S01]  /*38a0*/  LEA R2, R6, R3, 0x1 ;  /* 0x0000000306027211 */ /* 0x000fe200078e08ff */
[----:B------:R-:W4:Y:S01]  /*38b0*/  @P2 LDG.E.U8 R24, desc[UR18][R226.64] ;  /* 0x00000012e2182981 */ /* 0x000f22000c1e1100 */
[----:B------:R-:W-:Y:S02]  /*38c0*/  LEA.HI.X.SX32 R225, R3, R36, 0x1, P3 ;  /* 0x0000002403e17211 */ /* 0x000fe400018f0eff */
[----:B------:R-:W-:-:S03]  /*38d0*/  LEA R3, R27, R2, 0x1 ;  /* 0x000000021b037211 */ /* 0x000fc600078e08ff */
[----:B------:R-:W1:Y:S01]  /*38e0*/  LDC R6, c[0x0][0x3c4] ;  /* 0x0000f100ff067b82 */ /* 0x000e620000000800 */
[C---:B------:R-:W-:Y:S02]  /*38f0*/  IADD3 R220, P3, PT, R3.reuse, R198, RZ ;  /* 0x000000c603dc7210 */ /* 0x040fe40007f7e0ff */
[----:B0-----:R-:W-:Y:S02]  /*3900*/  LEA R4, R4, R3, 0x1 ;  /* 0x0000000304047211 */ /* 0x001fe400078e08ff */
[----:B------:R-:W-:Y:S02]  /*3910*/  LEA.HI.X.SX32 R221, R3, R36, 0x1, P3 ;  /* 0x0000002403dd7211 */ /* 0x000fe400018f0eff */
[C---:B------:R-:W-:Y:S01]  /*3920*/  IADD3 R218, P3, PT, R4.reuse, R198, RZ ;  /* 0x000000c604da7210 */ /* 0x040fe20007f7e0ff */
[----:B------:R-:W0:Y:S01]  /*3930*/  LDC R38, c[0x0][0x3c4] ;  /* 0x0000f100ff267b82 */ /* 0x000e220000000800 */
[----:B-1----:R-:W-:Y:S02]  /*3940*/  LEA R3, R7, R4, 0x1 ;  /* 0x0000000407037211 */ /* 0x002fe400078e08ff */
[----:B------:R-:W-:-:S02]  /*3950*/  LEA.HI.X.SX32 R219, R4, R36, 0x1, P3 ;  /* 0x0000002404db7211 */ /* 0x000fc400018f0eff */
[----:B------:R-:W-:Y:S02]  /*3960*/  LEA R4, R30, R3, 0x1 ;  /* 0x000000031e047211 */ /* 0x000fe400078e08ff */
[----:B------:R-:W-:Y:S01]  /*3970*/  IADD3 R216, P3, PT, R3, R198, RZ ;  /* 0x000000c603d87210 */ /* 0x000fe20007f7e0ff */
[----:B------:R-:W4:Y:S01]  /*3980*/  @P2 LDG.E.U8 R28, desc[UR18][R218.64] ;  /* 0x00000012da1c2981 */ /* 0x000f22000c1e1100 */
[----:B------:R-:W-:Y:S02]  /*3990*/  LEA R5, R5, R4, 0x1 ;  /* 0x0000000405057211 */ /* 0x000fe400078e08ff */
[----:B------:R-:W-:Y:S02]  /*39a0*/  LEA.HI.X.SX32 R217, R3, R36, 0x1, P3 ;  /* 0x0000002403d97211 */ /* 0x000fe400018f0eff */
[----:B------:R-:W-:Y:S02]  /*39b0*/  IADD3 R212, P3, PT, R5, R198, RZ ;  /* 0x000000c605d47210 */ /* 0x000fe40007f7e0ff */
[----:B------:R-:W-:-:S04]  /*39c0*/  LEA R3, R6, R5, 0x1 ;  /* 0x0000000506037211 */ /* 0x000fc800078e08ff */
[----:B------:R-:W-:Y:S02]  /*39d0*/  LEA R6, R32, R3, 0x1 ;  /* 0x0000000320067211 */ /* 0x000fe400078e08ff */
[----:B------:R-:W-:Y:S02]  /*39e0*/  IADD3 R210, P4, PT, R3, R198, RZ ;  /* 0x000000c603d27210 */ /* 0x000fe40007f9e0ff */
[----:B------:R-:W-:Y:S02]  /*39f0*/  LEA.HI.X.SX32 R213, R5, R36, 0x1, P3 ;  /* 0x0000002405d57211 */ /* 0x000fe400018f0eff */
[----:B------:R-:W-:Y:S02]  /*3a00*/  LEA R5, R31, R6, 0x1 ;  /* 0x000000061f057211 */ /* 0x000fe400078e08ff */
[----:B------:R-:W-:Y:S02]  /*3a10*/  LEA.HI.X.SX32 R211, R3, R36, 0x1, P4 ;  /* 0x0000002403d37211 */ /* 0x000fe400020f0eff */
[----:B------:R-:W-:-:S04]  /*3a20*/  LEA R3, R34, R5, 0x1 ;  /* 0x0000000522037211 */ /* 0x000fc800078e08ff */
[C---:B------:R-:W-:Y:S02]  /*3a30*/  IADD3 R204, P4, PT, R3.reuse, R198, RZ ;  /* 0x000000c603cc7210 */ /* 0x040fe40007f9e0ff */
[----:B0-----:R-:W-:Y:S02]  /*3a40*/  LEA R7, R38, R3, 0x1 ;  /* 0x0000000326077211 */ /* 0x001fe400078e08ff */
[----:B------:R-:W-:Y:S02]  /*3a50*/  LEA.HI.X.SX32 R205, R3, R36, 0x1, P4 ;  /* 0x0000002403cd7211 */ /* 0x000fe400020f0eff */
[----:B------:R-:W0:Y:S01]  /*3a60*/  LDC R3, c[0x0][0x3c4] ;  /* 0x0000f100ff037b82 */ /* 0x000e220000000800 */
[----:B------:R-:W-:Y:S02]  /*3a70*/  IADD3 R208, P3, PT, R6, R198, RZ ;  /* 0x000000c606d07210 */ /* 0x000fe40007f7e0ff */
[----:B------:R-:W-:Y:S01]  /*3a80*/  PRMT R27, RZ, 0x7610, R27 ;  /* 0x00007610ff1b7816 */ /* 0x000fe2000000001b */
[----:B------:R-:W4:Y:S01]  /*3a90*/  @P2 LDG.E.U8 R33, desc[UR18][R204.64] ;  /* 0x00000012cc212981 */ /* 0x000f22000c1e1100 */
[----:B------:R-:W-:-:S02]  /*3aa0*/  PRMT R31, RZ, 0x7610, R31 ;  /* 0x00007610ff1f7816 */ /* 0x000fc4000000001f */
[----:B------:R-:W-:Y:S02]  /*3ab0*/  LEA.HI.X.SX32 R209, R6, R36, 0x1, P3 ;  /* 0x0000002406d17211 */ /* 0x000fe400018f0eff */
[----:B------:R-:W-:Y:S01]  /*3ac0*/  PRMT R20, RZ, 0x7610, R20 ;  /* 0x00007610ff147816 */ /* 0x000fe20000000014 */
[----:B------:R-:W4:Y:S01]  /*3ad0*/  @P2 LDG.E.U8 R27, desc[UR18][R220.64] ;  /* 0x00000012dc1b2981 */ /* 0x000f22000c1e1100 */
[C---:B------:R-:W-:Y:S02]  /*3ae0*/  IADD3 R202, P3, PT, R7.reuse, R198, RZ ;  /* 0x000000c607ca7210 */ /* 0x040fe40007f7e0ff */
[----:B------:R-:W-:Y:S01]  /*3af0*/  PRMT R30, RZ, 0x7610, R30 ;  /* 0x00007610ff1e7816 */ /* 0x000fe2000000001e */
[----:B------:R-:W4:Y:S01]  /*3b00*/  @P2 LDG.E.U8 R31, desc[UR18][R212.64] ;  /* 0x00000012d41f2981 */ /* 0x000f22000c1e1100 */
[----:B---3--:R-:W-:Y:S02]  /*3b10*/  LEA R6, R40, R7, 0x1 ;  /* 0x0000000728067211 */ /* 0x008fe400078e08ff */
[----:B------:R-:W-:Y:S01]  /*3b20*/  LEA.HI.X.SX32 R203, R7, R36, 0x1, P3 ;  /* 0x0000002407cb7211 */ /* 0x000fe200018f0eff */
[----:B------:R-:W3:Y:S01]  /*3b30*/  @P2 LDG.E.U8 R20, desc[UR18][R234.64] ;  /* 0x00000012ea142981 */ /* 0x000ee2000c1e1100 */
[----:B------:R-:W-:-:S02]  /*3b40*/  PRMT R34, RZ, 0x7610, R34 ;  /* 0x00007610ff227816 */ /* 0x000fc40000000022 */
[-C--:B------:R-:W-:Y:S01]  /*3b50*/  IADD3 R222, P3, PT, R2, R198.reuse, RZ ;  /* 0x000000c602de7210 */ /* 0x080fe20007f7e0ff */
[----:B------:R-:W3:Y:S01]  /*3b60*/  @P2 LDG.E.U8 R30, desc[UR18][R210.64] ;  /* 0x00000012d21e2981 */ /* 0x000ee2000c1e1100 */
[----:B------:R-:W-:Y:S02]  /*3b70*/  PRMT R22, RZ, 0x7610, R22 ;  /* 0x00007610ff167816 */ /* 0x000fe40000000016 */
[----:B------:R-:W-:Y:S01]  /*3b80*/  IADD3 R200, P4, PT, R6, R198, RZ ;  /* 0x000000c606c87210 */ /* 0x000fe20007f9e0ff */
[----:B------:R-:W3:Y:S01]  /*3b90*/  @P2 LDG.E.U8 R34, desc[UR18][R202.64] ;  /* 0x00000012ca222981 */ /* 0x000ee2000c1e1100 */
[----:B------:R-:W-:Y:S02]  /*3ba0*/  PRMT R26, RZ, 0x7610, R26 ;  /* 0x00007610ff1a7816 */ /* 0x000fe4000000001a */
[----:B------:R-:W-:Y:S01]  /*3bb0*/  LEA.HI.X.SX32 R223, R2, R36, 0x1, P3 ;  /* 0x0000002402df7211 */ /* 0x000fe200018f0eff */
[----:B------:R-:W3:Y:S01]  /*3bc0*/  @P2 LDG.E.U8 R22, desc[UR18][R232.64] ;  /* 0x00000012e8162981 */ /* 0x000ee2000c1e1100 */
[----:B------:R-:W-:-:S02]  /*3bd0*/  PRMT R29, RZ, 0x7610, R29 ;  /* 0x00007610ff1d7816 */ /* 0x000fc4000000001d */
[----:B------:R-:W-:Y:S01]  /*3be0*/  IADD3 R214, P3, PT, R4, R198, RZ ;  /* 0x000000c604d67210 */ /* 0x000fe20007f7e0ff */
[----:B------:R-:W3:Y:S01]  /*3bf0*/  @P2 LDG.E.U8 R26, desc[UR18][R224.64] ;  /* 0x00000012e01a2981 */ /* 0x000ee2000c1e1100 */
[----:B------:R-:W-:Y:S02]  /*3c00*/  PRMT R32, RZ, 0x7610, R32 ;  /* 0x00007610ff207816 */ /* 0x000fe40000000020 */
[----:B------:R-:W-:Y:S01]  /*3c10*/  PRMT R35, RZ, 0x7610, R35 ;  /* 0x00007610ff237816 */ /* 0x000fe20000000023 */
[----:B------:R-:W3:Y:S01]  /*3c20*/  @P2 LDG.E.U8 R29, desc[UR18][R216.64] ;  /* 0x00000012d81d2981 */ /* 0x000ee2000c1e1100 */
[----:B------:R-:W-:Y:S02]  /*3c30*/  LEA.HI.X.SX32 R201, R6, R36, 0x1, P4 ;  /* 0x0000002406c97211 */ /* 0x000fe400020f0eff */
[----:B0-----:R-:W-:Y:S01]  /*3c40*/  LEA R6, R3, R6, 0x1 ;  /* 0x0000000603067211 */ /* 0x001fe200078e08ff */
[----:B------:R-:W3:Y:S01]  /*3c50*/  @P2 LDG.E.U8 R32, desc[UR18][R208.64] ;  /* 0x00000012d0202981 */ /* 0x000ee2000c1e1100 */
[----:B------:R-:W-:-:S02]  /*3c60*/  LEA.HI.X.SX32 R215, R4, R36, 0x1, P3 ;  /* 0x0000002404d77211 */ /* 0x000fc400018f0eff */
[----:B------:R-:W-:Y:S01]  /*3c70*/  PRMT R19, RZ, 0x7610, R19 ;  /* 0x00007610ff137816 */ /* 0x000fe20000000013 */
[----:B------:R-:W3:Y:S01]  /*3c80*/  @P2 LDG.E.U8 R35, desc[UR18][R200.64] ;  /* 0x00000012c8232981 */ /* 0x000ee2000c1e1100 */
[CC--:B------:R-:W-:Y:S02]  /*3c90*/  IADD3 R206, P3, PT, R5.reuse, R198.reuse, RZ ;  /* 0x000000c605ce7210 */ /* 0x0c0fe40007f7e0ff */
[----:B------:R-:W-:Y:S02]  /*3ca0*/  PRMT R23, RZ, 0x7610, R23 ;  /* 0x00007610ff177816 */ /* 0x000fe40000000017 */
[----:B------:R-:W-:Y:S01]  /*3cb0*/  PRMT R2, RZ, 0x7610, R2 ;  /* 0x00007610ff027816 */ /* 0x000fe20000000002 */
[----:B------:R-:W3:Y:S01]  /*3cc0*/  @P2 LDG.E.U8 R19, desc[UR18][R238.64] ;  /* 0x00000012ee132981 */ /* 0x000ee2000c1e1100 */
[----:B------:R-:W-:Y:S02]  /*3cd0*/  IADD3 R198, P4, PT, R6, R198, RZ ;  /* 0x000000c606c67210 */ /* 0x000fe40007f9e0ff */
[----:B------:R-:W-:Y:S01]  /*3ce0*/  PRMT R7, RZ, 0x7610, R7 ;  /* 0x00007610ff077816 */ /* 0x000fe20000000007 */
[----:B------:R-:W3:Y:S01]  /*3cf0*/  @P2 LDG.E.U8 R23, desc[UR18][R230.64] ;  /* 0x00000012e6172981 */ /* 0x000ee2000c1e1100 */
[----:B------:R-:W-:-:S02]  /*3d00*/  LEA.HI.X.SX32 R207, R5, R36, 0x1, P3 ;  /* 0x0000002405cf7211 */ /* 0x000fc400018f0eff */
[----:B------:R-:W-:Y:S01]  /*3d10*/  PRMT R4, RZ, 0x7610, R4 ;  /* 0x00007610ff047816 */ /* 0x000fe20000000004 */
[----:B------:R-:W3:Y:S01]  /*3d20*/  @P2 LDG.E.U8 R2, desc[UR18][R222.64] ;  /* 0x00000012de022981 */ /* 0x000ee2000c1e1100 */
[----:B------:R-:W-:Y:S02]  /*3d30*/  PRMT R5, RZ, 0x7610, R5 ;  /* 0x00007610ff057816 */ /* 0x000fe40000000005 */
[----:B------:R-:W-:Y:S01]  /*3d40*/  LEA.HI.X.SX32 R199, R6, R36, 0x1, P4 ;  /* 0x0000002406c77211 */ /* 0x000fe200020f0eff */
[----:B------:R-:W3:Y:S04]  /*3d50*/  @P2 LDG.E.U8 R7, desc[UR18][R214.64] ;  /* 0x00000012d6072981 */ /* 0x000ee8000c1e1100 */
[----:B------:R-:W3:Y:S04]  /*3d60*/  @P2 LDG.E.U8 R4, desc[UR18][R206.64] ;  /* 0x00000012ce042981 */ /* 0x000ee8000c1e1100 */
[----:B------:R-:W3:Y:S01]  /*3d70*/  @P2 LDG.E.U8 R5, desc[UR18][R198.64] ;  /* 0x00000012c6052981 */ /* 0x000ee2000c1e1100 */
[----:B------:R-:W-:-:S04]  /*3d80*/  SHF.R.S32.HI R37, RZ, 0x7, R0 ;  /* 0x00000007ff257819 */ /* 0x000fc80000011400 */
[----:B------:R-:W-:Y:S01]  /*3d90*/  SGXT R37, R37, 0x1 ;  /* 0x000000012525781a */ /* 0x000fe20000000200 */
[----:B------:R-:W-:-:S04]  /*3da0*/  @!UP0 UIADD3 UR8, UPT, UPT, -UR5, 0x100000, URZ ;  /* 0x0010000005088890 */ /* 0x000fc8000fffe1ff */
[----:B------:R-:W-:Y:S02]  /*3db0*/  @!UP0 USHF.L.U32 UR9, UR8, 0xb, URZ ;  /* 0x0000000b08098899 */ /* 0x000fe400080006ff */
[----:B------:R-:W-:Y:S01]  /*3dc0*/  @!UP0 USHF.L.U32 UR8, UR8, 0x1, URZ ;  /* 0x0000000108088899 */ /* 0x000fe200080006ff */
[----:B------:R-:W-:Y:S01]  /*3dd0*/  LOP3.LUT R37, R37, 0x90, RZ, 0xc0, !PT ;  /* 0x0000009025257812 */ /* 0x000fe200078ec0ff */
[----:B------:R-:W-:-:S03]  /*3de0*/  VOTEU.ALL UP1, P1 ;  /* 0x0000000000ff7886 */ /* 0x000fc60000820000 */
[----:B------:R-:W-:-:S04]  /*3df0*/  LOP3.LUT R132, R37, 0x7f, R0, 0x78, !PT ;  /* 0x0000007f25847812 */ /* 0x000fc800078e7800 */
[----:B------:R-:W-:-:S03]  /*3e00*/  LOP3.LUT R41, R132, 0x20, RZ, 0x3c, !PT ;  /* 0x0000002084297812 */ /* 0x000fc600078e3cff */
[----:B------:R0:W1:Y:S01]  /*3e10*/  @!UP1 SYNCS.EXCH.64 URZ, [UR10+0x12008], UR8 ;  /* 0x012008080aff95b2 */ /* 0x0000620008000100 */
[C---:B------:R-:W-:Y:S01]  /*3e20*/  LOP3.LUT R39, R132.reuse, 0x40, RZ, 0x3c, !PT ;  /* 0x0000004084277812 */ /* 0x040fe200078e3cff */
[----:B------:R0:W-:Y:S01]  /*3e30*/  STS.U8 [R132+UR10+0xc000], R9 ;  /* 0x00c0000984007988 */ /* 0x0001e2000800000a */
[----:B------:R-:W-:Y:S01]  /*3e40*/  LOP3.LUT R6, R132, 0x60, RZ, 0x3c, !PT ;  /* 0x0000006084067812 */ /* 0x000fe200078e3cff */
[----:B------:R-:W-:-:S04]  /*3e50*/  @!UP0 UIADD3 UR4, UPT, UPT, -UR5, 0x100000, URZ ;  /* 0x0010000005048890 */ /* 0x000fc8000fffe1ff */
[----:B------:R-:W-:Y:S02]  /*3e60*/  @!UP0 USHF.L.U32 UR5, UR4, 0xb, URZ ;  /* 0x0000000b04058899 */ /* 0x000fe400080006ff */
[----:B------:R-:W-:Y:S01]  /*3e70*/  @!UP0 USHF.L.U32 UR4, UR4, 0x1, URZ ;  /* 0x0000000104048899 */ /* 0x000fe200080006ff */
[----:B------:R-:W-:Y:S01]  /*3e80*/  ISETP.EQ.U32.AND P3, PT, RZ, UR24, P2 ;  /* 0x00000018ff007c0c */ /* 0x000fe20009762070 */
[----:B--2---:R0:W-:Y:S01]  /*3e90*/  STS.U8 [R132+UR10+0xc400], R13 ;  /* 0x00c4000d84007988 */ /* 0x0041e2000800000a */
[----:B------:R-:W-:Y:S01]  /*3ea0*/  UIADD3 UR13, UPT, UPT, UR11, 0x100, URZ ;  /* 0x000001000b0d7890 */ /* 0x000fe2000fffe0ff */
[----:B------:R-:W-:-:S03]  /*3eb0*/  VOTEU.ALL UP1, P1 ;  /* 0x0000000000ff7886 */ /* 0x000fc60000820000 */
[----:B------:R-:W-:Y:S02]  /*3ec0*/  UIADD3 UR6, UPT, UPT, UR6, UR13, URZ ;  /* 0x0000000d06067290 */ /* 0x000fe4000fffe0ff */
[----:B------:R-:W-:Y:S02]  /*3ed0*/  UIADD3 UR17, UPT, UPT, UR10, 0xe000, URZ ;  /* 0x0000e0000a117890 */ /* 0x000fe4000fffe0ff */
[----:B------:R-:W-:Y:S01]  /*3ee0*/  ULEA UR15, UR15, UR6, 0x4 ;  /* 0x000000060f0f7291 */ /* 0x000fe2000f8e20ff */
[----:B------:R0:W-:Y:S04]  /*3ef0*/  STS.U8 [R132+UR10+0xc800], R17 ;  /* 0x00c8001184007988 */ /* 0x0001e8000800000a */
[----:B------:R0:W-:Y:S04]  /*3f00*/  STS.U8 [R132+UR10+0xcc00], R21 ;  /* 0x00cc001584007988 */ /* 0x0001e8000800000a */
[----:B------:R0:W-:Y:S04]  /*3f10*/  STS.U8 [R132+UR10+0xd000], R25 ;  /* 0x00d0001984007988 */ /* 0x0001e8000800000a */
[----:B----4-:R0:W-:Y:S04]  /*3f20*/  STS.U8 [R132+UR10+0xdc00], R33 ;  /* 0x00dc002184007988 */ /* 0x0101e8000800000a */
[----:B------:R0:W-:Y:S04]  /*3f30*/  STS.U8 [R132+UR10+0xd400], R27 ;  /* 0x00d4001b84007988 */ /* 0x0001e8000800000a */
[----:B------:R0:W-:Y:S04]  /*3f40*/  STS.U8 [R132+UR10+0xd800], R31 ;  /* 0x00d8001f84007988 */ /* 0x0001e8000800000a */
[----:B------:R0:W-:Y:S04]  /*3f50*/  STS.U8 [R41+UR10+0xc100], R8 ;  /* 0x00c1000829007988 */ /* 0x0001e8000800000a */
[----:B------:R0:W-:Y:S04]  /*3f60*/  STS.U8 [R41+UR10+0xc500], R12 ;  /* 0x00c5000c29007988 */ /* 0x0001e8000800000a */
[----:B------:R0:W-:Y:S04]  /*3f70*/  STS.U8 [R41+UR10+0xc900], R16 ;  /* 0x00c9001029007988 */ /* 0x0001e8000800000a */
[----:B---3--:R0:W-:Y:S04]  /*3f80*/  STS.U8 [R41+UR10+0xcd00], R20 ;  /* 0x00cd001429007988 */ /* 0x0081e8000800000a */
[----:B------:R0:W-:Y:S04]  /*3f90*/  STS.U8 [R41+UR10+0xd100], R24 ;  /* 0x00d1001829007988 */ /* 0x0001e8000800000a */
        /* <DEDUP_REMOVED lines=18> */
[----:B------:R0:W-:Y:S01]  /*40c0*/  STS.U8 [R6+UR10+0xdf00], R5 ;  /* 0x00df000506007988 */ /* 0x0001e2000800000a */
[----:B-1----:R1:W-:Y:S06]  /*40d0*/  MEMBAR.ALL.CTA ;  /* 0x0000000000007992 */ /* 0x0023ec0000008000 */
[----:B-1----:R-:W-:Y:S04]  /*40e0*/  FENCE.VIEW.ASYNC.S ;  /* 0x00000000000073c6 */ /* 0x002fe80000000000 */
[----:B------:R-:W1:Y:S02]  /*40f0*/  FENCE.VIEW.ASYNC.S ;  /* 0x00000000000073c6 */ /* 0x000e640000000000 */
[----:B-1----:R0:W1:Y:S02]  /*4100*/  @!UP1 SYNCS.EXCH.64 URZ, [UR10+0xe000], UR4 ;  /* 0x00e000040aff95b2 */ /* 0x0020640008000100 */
[----:B-1----:R-:W-:Y:S06]  /*4110*/  BAR.SYNC.DEFER_BLOCKING 0x0 ;  /* 0x0000000000007b1d */ /* 0x002fec0000010000 */
[----:B0-----:R-:W-:Y:S05]  /*4120*/  @!P3 BRA `(.L_x_6) ;  /* 0x0000000000d8b947 */ /* 0x001fea0003800000 */
[----:B------:R-:W-:Y:S02]  /*4130*/  USHF.R.U32.HI UR8, URZ, 0x4, UR10 ;  /* 0x00000004ff087899 */ /* 0x000fe4000801160a */
[----:B------:R-:W-:Y:S02]  /*4140*/  UIADD3 UR5, UPT, UPT, UR10, 0xc000, URZ ;  /* 0x0000c0000a057890 */ /* 0x000fe4000fffe0ff */
[----:B------:R-:W-:Y:S02]  /*4150*/  USGXT.U32 UR8, UR8, 0xe ;  /* 0x0000000e0808789a */ /* 0x000fe40008000000 */
[----:B------:R-:W-:Y:S02]  /*4160*/  USHF.R.U32.HI UR5, URZ, 0x4, UR5 ;  /* 0x00000004ff057899 */ /* 0x000fe40008011605 */
[----:B------:R-:W-:Y:S02]  /*4170*/  UIADD3 UR36, UP1, UPT, UR8, 0x100, URZ ;  /* 0x0000010008247890 */ /* 0x000fe4000ff3e0ff */
[----:B------:R-:W-:Y:S01]  /*4180*/  USGXT.U32 UR20, UR5, 0xe ;  /* 0x0000000e0514789a */ /* 0x000fe20008000000 */
[----:B------:R-:W-:Y:S01]  /*4190*/  UMOV UR4, URZ ;  /* 0x000000ff00047c82 */ /* 0x000fe20008000000 */
[----:B------:R-:W-:Y:S01]  /*41a0*/  UMOV UR6, URZ ;  /* 0x000000ff00067c82 */ /* 0x000fe20008000000 */
[----:B------:R-:W-:-:S02]  /*41b0*/  UIADD3.X UR37, UPT, UPT, UR4, 0x40004040, URZ, UP1, !UPT ;  /* 0x4000404004257890 */ /* 0x000fc40008ffe4ff */
[----:B------:R-:W-:Y:S01]  /*41c0*/  UIADD3 UR40, UP1, UPT, UR20, 0x2, URZ ;  /* 0x0000000214287890 */ /* 0x000fe2000ff3e0ff */
[----:B------:R-:W-:Y:S01]  /*41d0*/  UMOV UR4, UR17 ;  /* 0x0000001100047c82 */ /* 0x000fe20008000000 */
[----:B------:R-:W-:Y:S02]  /*41e0*/  UMOV UR5, URZ ;  /* 0x000000ff00057c82 */ /* 0x000fe40008000000 */
[----:B------:R-:W-:Y:S01]  /*41f0*/  UIADD3.X UR41, UPT, UPT, UR6, 0x40004040, URZ, UP1, !UPT ;  /* 0x4000404006297890 */ /* 0x000fe20008ffe4ff */
[----:B------:R-:W-:Y:S01]  /*4200*/  UMOV UR58, UR4 ;  /* 0x00000004003a7c82 */ /* 0x000fe20008000000 */
[----:B------:R-:W-:Y:S02]  /*4210*/  UIADD3.64 UR4, UPT, UPT, UR36, 0x100, URZ ;  /* 0x0000010024047897 */ /* 0x000fe4000fffe0ff */
[----:B------:R-:W-:Y:S02]  /*4220*/  UIADD3.64 UR44, UPT, UPT, UR40, 0x2, URZ ;  /* 0x00000002282c7897 */ /* 0x000fe4000fffe0ff */
[----:B------:R-:W-:-:S02]  /*4230*/  UIADD3.64 UR46, UPT, UPT, UR36, 0x200, URZ ;  /* 0x00000200242e7897 */ /* 0x000fc4000fffe0ff */
[----:B------:R-:W-:Y:S02]  /*4240*/  UIADD3.64 UR48, UPT, UPT, UR40, 0x4, URZ ;  /* 0x0000000428307897 */ /* 0x000fe4000fffe0ff */
[----:B------:R-:W-:Y:S02]  /*4250*/  UIADD3 UR25, UPT, UPT, UR11, 0x140, URZ ;  /* 0x000001400b197890 */ /* 0x000fe4000fffe0ff */
[----:B------:R-:W-:Y:S02]  /*4260*/  UIADD3.64 UR50, UPT, UPT, UR36, 0x300, URZ ;  /* 0x0000030024327897 */ /* 0x000fe4000fffe0ff */
[----:B------:R-:W-:Y:S02]  /*4270*/  UIADD3 UR59, UPT, UPT, UR11, 0x140, URZ ;  /* 0x000001400b3b7890 */ /* 0x000fe4000fffe0ff */
[----:B------:R-:W-:Y:S02]  /*4280*/  UIADD3.64 UR52, UPT, UPT, UR36, 0x400, URZ ;  /* 0x0000040024347897 */ /* 0x000fe4000fffe0ff */
[----:B------:R-:W-:-:S02]  /*4290*/  UIADD3 UR60, UPT, UPT, UR11, 0x140, URZ ;  /* 0x000001400b3c7890 */ /* 0x000fc4000fffe0ff */
[----:B------:R-:W-:Y:S01]  /*42a0*/  UIADD3.64 UR54, UPT, UPT, UR36, 0x500, URZ ;  /* 0x0000050024367897 */ /* 0x000fe2000fffe0ff */
[----:B------:R-:W-:Y:S01]  /*42b0*/  UMOV UR26, 0x0 ;  /* 0x00000000001a7882 */ /* 0x000fe20000000000 */
[----:B------:R-:W-:Y:S01]  /*42c0*/  UMOV UR27, 0x8108010 ;  /* 0x08108010001b7882 */ /* 0x000fe20000000000 */
[----:B------:R-:W-:Y:S01]  /*42d0*/  UIADD3 UR61, UPT, UPT, UR11, 0x140, URZ ;  /* 0x000001400b3d7890 */ /* 0x000fe2000fffe0ff */
[----:B------:R-:W-:Y:S01]  /*42e0*/  UMOV UR9, 0x40004040 ;  /* 0x4000404000097882 */ /* 0x000fe20000000000 */
[----:B------:R-:W-:Y:S01]  /*42f0*/  UIADD3.64 UR56, UPT, UPT, UR36, 0x600, URZ ;  /* 0x0000060024387897 */ /* 0x000fe2000fffe0ff */
[----:B------:R-:W-:Y:S01]  /*4300*/  UMOV UR21, 0x40004040 ;  /* 0x4000404000157882 */ /* 0x000fe20000000000 */
[----:B------:R-:W-:Y:S01]  /*4310*/  UMOV UR34, 0x0 ;  /* 0x0000000000227882 */ /* 0x000fe20000000000 */
[----:B------:R-:W-:Y:S01]  /*4320*/  UMOV UR35, 0x8108010 ;  /* 0x0810801000237882 */ /* 0x000fe20000000000 */
[----:B------:R-:W-:Y:S01]  /*4330*/  UMOV UR32, 0x0 ;  /* 0x0000000000207882 */ /* 0x000fe20000000000 */
[----:B------:R-:W-:Y:S01]  /*4340*/  UMOV UR33, 0x8108010 ;  /* 0x0810801000217882 */ /* 0x000fe20000000000 */
[----:B------:R0:W-:Y:S01]  /*4350*/  UTCQMMA gdesc[UR8], gdesc[UR20], tmem[UR13], tmem[UR26], idesc[UR27], !UPT ;  /* 0x00ff1a14080075ea */ /* 0x0001e2000f80030d */
[----:B------:R-:W-:Y:S01]  /*4360*/  UMOV UR30, 0x0 ;  /* 0x00000000001e7882 */ /* 0x000fe20000000000 */
[----:B------:R-:W-:Y:S01]  /*4370*/  UMOV UR31, 0x8108010 ;  /* 0x08108010001f7882 */ /* 0x000fe20000000000 */
[----:B------:R0:W-:Y:S01]  /*4380*/  UTCQMMA gdesc[UR36], gdesc[UR40], tmem[UR13], tmem[UR34], idesc[UR35], UPT ;  /* 0x00ff2228240075ea */ /* 0x0001e2000b80030d */
        /* <DEDUP_REMOVED lines=8> */
[----:B------:R0:W-:Y:S01]  /*4410*/  UTCQMMA gdesc[UR50], gdesc[UR20], tmem[UR25], tmem[UR28], idesc[UR29], !UPT ;  /* 0x00ff1c14320075ea */ /* 0x0001e2000f800319 */
[----:B------:R-:W-:Y:S01]  /*4420*/  UMOV UR42, 0x0 ;  /* 0x00000000002a7882 */ /* 0x000fe20000000000 */
[----:B------:R-:W-:Y:S01]  /*4430*/  UMOV UR43, 0x8108010 ;  /* 0x08108010002b7882 */ /* 0x000fe20000000000 */
[----:B------:R0:W-:Y:S01]  /*4440*/  UTCQMMA gdesc[UR52], gdesc[UR40], tmem[UR59], tmem[UR22], idesc[UR23], UPT ;  /* 0x00ff1628340075ea */ /* 0x0001e2000b80033b */
[----:B------:R0:W-:Y:S01]  /*4450*/  UTCQMMA gdesc[UR54], gdesc[UR44], tmem[UR60], tmem[UR38], idesc[UR39], UPT ;  /* 0x00ff262c360075ea */ /* 0x0001e2000b80033c */
[----:B------:R0:W-:Y:S01]  /*4460*/  UTCQMMA gdesc[UR56], gdesc[UR48], tmem[UR61], tmem[UR42], idesc[UR43], UPT ;  /* 0x00ff2a30380075ea */ /* 0x0001e2000b80033d */
[----:B------:R0:W-:Y:S01]  /*4470*/  UTCBAR [UR58], URZ ;  /* 0x000000ff3a0073e9 */ /* 0x0001e200080000ff */
[----:B------:R-:W-:Y:S01]  /*4480*/  NOP ;  /* 0x0000000000007918 */ /* 0x000fe20000000000 */
.L_x_6:
[----:B------:R-:W-:Y:S05]  /*4490*/  @!P2 BRA `(.L_x_7) ;  /* 0x000000000008a947 */ /* 0x000fea0003800000 */
[----:B------:R-:W1:Y:S02]  /*44a0*/  SYNCS.PHASECHK.TRANS64.TRYWAIT P4, [UR10+0xe000], RZ ;  /* 0x00e000ffff0075a7 */ /* 0x000e64000808110a */
[----:B-1----:R-:W-:Y:S05]  /*44b0*/  @!P4 BRA `(.L_x_8) ;  /* 0x000000c00004c947 */ /* 0x002fea0003800000 */
.L_x_7:
[----:B------:R-:W-:Y:S01]  /*44c0*/  BAR.SYNC.DEFER_BLOCKING 0x0 ;  /* 0x0000000000007b1d */ /* 0x000fe20000010000 */
[----:B------:R-:W-:-:S04]  /*44d0*/  SHF.R.U32.HI R75, RZ, 0x6, R0 ;  /* 0x00000006ff4b7819 */ /* 0x000fc80000011600 */
[----:B------:R-:W-:Y:S01]  /*44e0*/  SGXT.U32 R75, R75, 0x2 ;  /* 0x000000024b4b781a */ /* 0x000fe20000000000 */
[----:B0-----:R-:W0:Y:S02]  /*44f0*/  LDCU UR9, c[0x0][0x3a8] ;  /* 0x00007500ff0977ac */ /* 0x001e240008000800 */
[----:B------:R-:W1:Y:S01]  /*4500*/  LDC.64 R76, c[0x0][0x390] ;  /* 0x0000e400ff4c7b82 */ /* 0x000e620000000a00 */
[----:B------:R-:W0:Y:S01]  /*4510*/  LDTM.x64 R4, tmem[UR15] ;  /* 0x0000000f000479ee */ /* 0x000e220008340000 */
[----:B------:R-:W2:Y:S01]  /*4520*/  LDCU UR4, c[0x0][0x3d0] ;  /* 0x00007a00ff0477ac */ /* 0x000ea20008000800 */
[----:B------:R-:W3:Y:S05]  /*4530*/  LDCU UR6, c[0x0][0x3d4] ;  /* 0x00007a80ff0677ac */ /* 0x000eea0008000800 */
[----:B------:R-:W4:Y:S01]  /*4540*/  LDC R80, c[0x0][0x3d8] ;  /* 0x0000f600ff507b82 */ /* 0x000f220000000800 */
[----:B------:R-:W5:Y:S01]  /*4550*/  LDCU UR8, c[0x0][0x3d8] ;  /* 0x00007b00ff0877ac */ /* 0x000f620008000800 */
[----:B------:R-:W0:Y:S06]  /*4560*/  LDCU UR20, c[0x0][0x3d8] ;  /* 0x00007b00ff1477ac */ /* 0x000e2c0008000800 */
[----:B------:R-:W1:Y:S01]  /*4570*/  LDC R81, c[0x0][0x3d8] ;  /* 0x0000f600ff517b82 */ /* 0x000e620000000800 */
[----:B--2---:R-:W-:-:S07]  /*4580*/  UIMAD UR4, UR7, UR4, URZ ;  /* 0x00000004070472a4 */ /* 0x004fce000f8e02ff */
[----:B------:R-:W2:Y:S01]  /*4590*/  LDC R83, c[0x0][0x3d8] ;  /* 0x0000f600ff537b82 */ /* 0x000ea20000000800 */
[----:B0-----:R-:W-:Y:S01]  /*45a0*/  FMUL R2, R4, UR9 ;  /* 0x0000000904027c20 */ /* 0x001fe20008400000 */
[----:B------:R-:W-:Y:S01]  /*45b0*/  FMUL R69, R5, UR9 ;  /* 0x0000000905457c20 */ /* 0x000fe20008400000 */
[----:B------:R-:W-:Y:S01]  /*45c0*/  FMUL R68, R6, UR9 ;  /* 0x0000000906447c20 */ /* 0x000fe20008400000 */
[----:B------:R-:W-:Y:S01]  /*45d0*/  FMUL R70, R7, UR9 ;  /* 0x0000000907467c20 */ /* 0x000fe20008400000 */
[----:B------:R-:W-:Y:S01]  /*45e0*/  FMUL R71, R8, UR9 ;  /* 0x0000000908477c20 */ /* 0x000fe20008400000 */
[----:B------:R-:W-:Y:S01]  /*45f0*/  FMUL R73, R44, UR9 ;  /* 0x000000092c497c20 */ /* 0x000fe20008400000 */
[----:B------:R-:W-:Y:S01]  /*4600*/  USHF.R.S32.HI UR5, URZ, 0x1f, UR4 ;  /* 0x0000001fff057899 */ /* 0x000fe20008011404 */
[----:B------:R-:W-:Y:S01]  /*4610*/  FMNMX3 R68, R2, R69, R68, !PT ;  /* 0x0000004502447276 */ /* 0x000fe20007800044 */
[----:B------:R-:W-:Y:S01]  /*4620*/  FMUL R2, R9, UR9 ;  /* 0x0000000909027c20 */ /* 0x000fe20008400000 */
[----:B------:R-:W-:Y:S01]  /*4630*/  FMUL R69, R10, UR9 ;  /* 0x000000090a457c20 */ /* 0x000fe20008400000 */
[----:B-----5:R-:W-:Y:S01]  /*4640*/  IMAD R75, R75, UR8, RZ ;  /* 0x000000084b4b7c24 */ /* 0x020fe2000f8e02ff */
[----:B------:R-:W-:Y:S01]  /*4650*/  FMNMX3 R70, R68, R70, R71, !PT ;  /* 0x0000004644467276 */ /* 0x000fe20007800047 */
[----:B------:R-:W-:Y:S01]  /*4660*/  FMUL R68, R11, UR9 ;  /* 0x000000090b447c20 */ /* 0x000fe20008400000 */
[----:B------:R-:W-:Y:S01]  /*4670*/  FMUL R71, R12, UR9 ;  /* 0x000000090c477c20 */ /* 0x000fe20008400000 */
[----:B------:R-:W0:Y:S01]  /*4680*/  LDCU UR8, c[0x0][0x3d8] ;  /* 0x00007b00ff0877ac */ /* 0x000e220008000800 */
[----:B------:R-:W-:Y:S01]  /*4690*/  FMNMX3 R70, R70, R2, R69, !PT ;  /* 0x0000000246467276 */ /* 0x000fe20007800045 */
[----:B------:R-:W-:Y:S01]  /*46a0*/  FMUL R2, R13, UR9 ;  /* 0x000000090d027c20 */ /* 0x000fe20008400000 */
[----:B------:R-:W-:Y:S01]  /*46b0*/  FMUL R69, R14, UR9 ;  /* 0x000000090e457c20 */ /* 0x000fe20008400000 */
[----:B------:R-:W5:Y:S01]  /*46c0*/  LDC R85, c[0x0][0x3d8] ;  /* 0x0000f600ff557b82 */ /* 0x000f620000000800 */
[----:B------:R-:W-:Y:S01]  /*46d0*/  FMNMX3 R70, R70, R68, R71, !PT ;  /* 0x0000004446467276 */ /* 0x000fe20007800047 */
[----:B------:R-:W-:Y:S01]  /*46e0*/  FMUL R68, R15, UR9 ;  /* 0x000000090f447c20 */ /* 0x000fe20008400000 */
[----:B------:R-:W-:-:S02]  /*46f0*/  FMUL R71, R16, UR9 ;  /* 0x0000000910477c20 */ /* 0x000fc40008400000 */
[----:B------:R-:W-:Y:S01]  /*4700*/  FMNMX3 R70, R70, R2, R69, !PT ;  /* 0x0000000246467276 */ /* 0x000fe20007800045 */
[----:B------:R-:W-:Y:S01]  /*4710*/  FMUL R2, R17, UR9 ;  /* 0x0000000911027c20 */ /* 0x000fe20008400000 */
[----:B------:R-:W-:Y:S01]  /*4720*/  FMUL R69, R18, UR9 ;  /* 0x0000000912457c20 */ /* 0x000fe20008400000 */
[----:B------:R-:W0:Y:S01]  /*4730*/  LDC R87, c[0x0][0x3d8] ;  /* 0x0000f600ff577b82 */ /* 0x000e220000000800 */
[----:B------:R-:W-:Y:S01]  /*4740*/  FMNMX3 R70, R70, R68, R71, !PT ;  /* 0x0000004446467276 */ /* 0x000fe20007800047 */
[----:B------:R-:W-:Y:S01]  /*4750*/  FMUL R68, R19, UR9 ;  /* 0x0000000913447c20 */ /* 0x000fe20008400000 */
[----:B------:R-:W-:Y:S02]  /*4760*/  FMUL R71, R20, UR9 ;  /* 0x0000000914477c20 */ /* 0x000fe40008400000 */
[----:B------:R-:W-:Y:S01]  /*4770*/  FMNMX3 R70, R70, R2, R69, !PT ;  /* 0x0000000246467276 */ /* 0x000fe20007800045 */
[----:B------:R-:W-:Y:S01]  /*4780*/  FMUL R2, R21, UR9 ;  /* 0x0000000915027c20 */ /* 0x000fe20008400000 */
[----:B------:R-:W-:Y:S01]  /*4790*/  FMUL R69, R22, UR9 ;  /* 0x0000000916457c20 */ /* 0x000fe20008400000 */
[----:B------:R-:W0:Y:S01]  /*47a0*/  LDC R89, c[0x0][0x3d8] ;  /* 0x0000f600ff597b82 */ /* 0x000e220000000800 */
        /* <DEDUP_REMOVED lines=27> */
[----:B------:R-:W0:Y:S03]  /*4960*/  LDC R97, c[0x0][0x3d8] ;  /* 0x0000f600ff617b82 */ /* 0x000e260000000800 */
        /* <DEDUP_REMOVED lines=9> */
[----:B------:R-:W-:Y:S02]  /*4a00*/  LOP3.LUT R2, R0, 0x3f, RZ, 0xc0, !PT ;  /* 0x0000003f00027812 */ /* 0x000fe400078ec0ff */
[----:B------:R-:W-:Y:S01]  /*4a10*/  FMNMX3 R70, R69, R70, R71, !PT ;  /* 0x0000004645467276 */ /* 0x000fe20007800047 */
[----:B------:R-:W-:Y:S02]  /*4a20*/  FMUL R71, R48, UR9 ;  /* 0x0000000930477c20 */ /* 0x000fe40008400000 */
[----:B---3--:R-:W-:Y:S01]  /*4a30*/  IMAD R69, R2, UR6, RZ ;  /* 0x0000000602457c24 */ /* 0x008fe2000f8e02ff */
[----:B------:R-:W-:Y:S01]  /*4a40*/  FMNMX3 R70, R70, R68, R73, !PT ;  /* 0x0000004446467276 */ /* 0x000fe20007800049 */
[----:B------:R-:W-:Y:S01]  /*4a50*/  FMUL R2, R45, UR9 ;  /* 0x000000092d027c20 */ /* 0x000fe20008400000 */
[----:B------:R-:W3:Y:S02]  /*4a60*/  LDC R101, c[0x0][0x3d8] ;  /* 0x0000f600ff657b82 */ /* 0x000ee40000000800 */
[----:B-1----:R-:W-:Y:S01]  /*4a70*/  IADD3 R134, P4, P5, R69, UR4, R76 ;  /* 0x0000000445867c10 */ /* 0x002fe2000fd9e04c */
[----:B------:R-:W1:Y:S01]  /*4a80*/  LDCU UR4, c[0x0][0x3d8] ;  /* 0x00007b00ff0477ac */ /* 0x000e620008000800 */
[----:B------:R-:W-:Y:S01]  /*4a90*/  SHF.R.S32.HI R68, RZ, 0x1f, R69 ;  /* 0x0000001fff447819 */ /* 0x000fe20000011445 */
[----:B------:R-:W-:-:S03]  /*4aa0*/  FMUL R69, R46, UR9 ;  /* 0x000000092e457c20 */ /* 0x000fc60008400000 */
[----:B------:R-:W-:Y:S01]  /*4ab0*/  IADD3.X R77, PT, PT, R68, UR5, R77, P4, P5 ;  /* 0x00000005444d7c10 */ /* 0x000fe2000a7ea44d */
[----:B------:R-:W-:Y:S01]  /*4ac0*/  FMUL R68, R47, UR9 ;  /* 0x000000092f447c20 */ /* 0x000fe20008400000 */
[----:B------:R-:W-:Y:S01]  /*4ad0*/  FMNMX3 R70, R70, R2, R69, !PT ;  /* 0x0000000246467276 */ /* 0x000fe20007800045 */
[----:B------:R-:W-:Y:S01]  /*4ae0*/  FMUL R2, R49, UR9 ;  /* 0x0000000931027c20 */ /* 0x000fe20008400000 */
[----:B------:R-:W-:Y:S01]  /*4af0*/  FMUL R69, R50, UR9 ;  /* 0x0000000932457c20 */ /* 0x000fe20008400000 */
[----:B------:R-:W-:Y:S01]  /*4b00*/  IADD3 R196, P4, PT, R75, R134, RZ ;  /* 0x000000864bc47210 */ /* 0x000fe20007f9e0ff */
[----:B------:R-:W0:Y:S01]  /*4b10*/  LDCU UR5, c[0x0][0x3d8] ;  /* 0x00007b00ff0577ac */ /* 0x000e220008000800 */
[----:B------:R-:W-:Y:S01]  /*4b20*/  FMNMX3 R68, R70, R68, R71, !PT ;  /* 0x0000004446447276 */ /* 0x000fe20007800047 */
[----:B------:R-:W-:Y:S01]  /*4b30*/  FMUL R71, R52, UR9 ;  /* 0x0000000934477c20 */ /* 0x000fe20008400000 */
[----:B------:R-:W-:Y:S01]  /*4b40*/  LEA.HI R70, R0, 0xc, RZ, 0x1a ;  /* 0x0000000c00467811 */ /* 0x000fe200078fd0ff */
[----:B------:R-:W2:Y:S01]  /*4b50*/  LDC R92, c[0x0][0x3d8] ;  /* 0x0000f600ff5c7b82 */ /* 0x000ea20000000800 */
[----:B------:R-:W-:Y:S01]  /*4b60*/  FMNMX3 R72, R68, R2, R69, !PT ;  /* 0x0000000244487276 */ /* 0x000fe20007800045 */
[----:B------:R-:W-:Y:S01]  /*4b70*/  FMUL R68, R51, UR9 ;  /* 0x0000000933447c20 */ /* 0x000fe20008400000 */
[----:B------:R-:W-:Y:S01]  /*4b80*/  LEA.HI.X.SX32 R197, R75, R77, 0x1, P4 ;  /* 0x0000004d4bc57211 */ /* 0x000fe200020f0eff */
[----:B------:R-:W-:-:S02]  /*4b90*/  IMAD R2, R70, UR20, RZ ;  /* 0x0000001446027c24 */ /* 0x000fc4000f8e02ff */
[----:B------:R-:W-:Y:S01]  /*4ba0*/  FMUL R70, R53, UR9 ;  /* 0x0000000935467c20 */ /* 0x000fe20008400000 */
[----:B------:R-:W-:Y:S01]  /*4bb0*/  FMUL R73, R54, UR9 ;  /* 0x0000000936497c20 */ /* 0x000fe20008400000 */
[----:B------:R-:W-:Y:S01]  /*4bc0*/  FMNMX3 R68, R72, R68, R71, !PT ;  /* 0x0000004448447276 */ /* 0x000fe20007800047 */
[----:B------:R-:W2:Y:S01]  /*4bd0*/  LDC R103, c[0x0][0x3d8] ;  /* 0x0000f600ff677b82 */ /* 0x000ea20000000800 */
[----:B------:R-:W-:Y:S02]  /*4be0*/  IADD3 R192, P4, PT, R2, R134, RZ ;  /* 0x0000008602c07210 */ /* 0x000fe40007f9e0ff */
[----:B------:R-:W-:Y:S02]  /*4bf0*/  LEA.HI R71, R0, 0x1c, RZ, 0x1a ;  /* 0x0000001c00477811 */ /* 0x000fe400078fd0ff */
[----:B------:R-:W-:Y:S02]  /*4c00*/  LEA.HI.X.SX32 R193, R2, R77, 0x1, P4 ;  /* 0x0000004d02c17211 */ /* 0x000fe400020f0eff */
[----:B------:R-:W-:Y:S01]  /*4c10*/  FMNMX3 R72, R68, R70, R73, !PT ;  /* 0x0000004644487276 */ /* 0x000fe20007800049 */
[----:B-1----:R-:W-:-:S02]  /*4c20*/  IMAD R2, R71, UR4, RZ ;  /* 0x0000000447027c24 */ /* 0x002fc4000f8e02ff */
[----:B------:R-:W-:Y:S01]  /*4c30*/  FMUL R68, R55, UR9 ;  /* 0x0000000937447c20 */ /* 0x000fe20008400000 */
[----:B------:R-:W-:Y:S01]  /*4c40*/  FMUL R71, R56, UR9 ;  /* 0x0000000938477c20 */ /* 0x000fe20008400000 */
[----:B------:R-:W1:Y:S01]  /*4c50*/  LDCU UR4, c[0x0][0x3d8] ;  /* 0x00007b00ff0477ac */ /* 0x000e620008000800 */
[----:B------:R-:W-:Y:S01]  /*4c60*/  FMUL R70, R57, UR9 ;  /* 0x0000000939467c20 */ /* 0x000fe20008400000 */
[----:B------:R-:W-:Y:S01]  /*4c70*/  IADD3 R190, P4, PT, R2, R134, RZ ;  /* 0x0000008602be7210 */ /* 0x000fe20007f9e0ff */
[----:B------:R-:W2:Y:S01]  /*4c80*/  LDC R94, c[0x0][0x3d8] ;  /* 0x0000f600ff5e7b82 */ /* 0x000ea20000000800 */
[----:B------:R-:W-:Y:S01]  /*4c90*/  FMNMX3 R68, R72, R68, R71, !PT ;  /* 0x0000004448447276 */ /* 0x000fe20007800047 */
[----:B------:R-:W-:Y:S01]  /*4ca0*/  FMUL R73, R58, UR9 ;  /* 0x000000093a497c20 */ /* 0x000fe20008400000 */
[----:B------:R-:W-:Y:S02]  /*4cb0*/  LEA.HI R71, R0, 0x2c, RZ, 0x1a ;  /* 0x0000002c00477811 */ /* 0x000fe400078fd0ff */
[----:B------:R-:W-:-:S02]  /*4cc0*/  LEA.HI.X.SX32 R191, R2, R77, 0x1, P4 ;  /* 0x0000004d02bf7211 */ /* 0x000fc400020f0eff */
[----:B------:R-:W-:Y:S01]  /*4cd0*/  FMNMX3 R70, R68, R70, R73, !PT ;  /* 0x0000004644467276 */ /* 0x000fe20007800049 */
[----:B0-----:R-:W-:Y:S01]  /*4ce0*/  IMAD R2, R71, UR5, RZ ;  /* 0x0000000547027c24 */ /* 0x001fe2000f8e02ff */
[----:B------:R-:W0:Y:S01]  /*4cf0*/  LDCU UR5, c[0x0][0x3d8] ;  /* 0x00007b00ff0577ac */ /* 0x000e220008000800 */
[----:B------:R-:W-:Y:S01]  /*4d00*/  FMUL R68, R59, UR9 ;  /* 0x000000093b447c20 */ /* 0x000fe20008400000 */
[----:B------:R-:W-:Y:S01]  /*4d10*/  FMUL R71, R60, UR9 ;  /* 0x000000093c477c20 */ /* 0x000fe20008400000 */
[----:B------:R-:W-:Y:S01]  /*4d20*/  LEA.HI R76, R0, 0x3c, RZ, 0x1a ;  /* 0x0000003c004c7811 */ /* 0x000fe200078fd0ff */
[----:B------:R-:W2:Y:S01]  /*4d30*/  LDC R105, c[0x0][0x3d8] ;  /* 0x0000f600ff697b82 */ /* 0x000ea20000000800 */
[----:B------:R-:W-:Y:S02]  /*4d40*/  IADD3 R188, P4, PT, R2, R134, RZ ;  /* 0x0000008602bc7210 */ /* 0x000fe40007f9e0ff */
[----:B------:R-:W-:Y:S01]  /*4d50*/  FMNMX3 R70, R70, R68, R71, !PT ;  /* 0x0000004446467276 */ /* 0x000fe20007800047 */
[----:B------:R-:W-:Y:S01]  /*4d60*/  FMUL R68, R61, UR9 ;  /* 0x000000093d447c20 */ /* 0x000fe20008400000 */
[----:B------:R-:W-:Y:S01]  /*4d70*/  FMUL R71, R62, UR9 ;  /* 0x000000093e477c20 */ /* 0x000fe20008400000 */
[----:B------:R-:W-:Y:S01]  /*4d80*/  LEA.HI.X.SX32 R189, R2, R77, 0x1, P4 ;  /* 0x0000004d02bd7211 */ /* 0x000fe200020f0eff */
[----:B-1----:R-:W-:Y:S01]  /*4d90*/  IMAD R2, R76, UR4, RZ ;  /* 0x000000044c027c24 */ /* 0x002fe2000f8e02ff */
[----:B------:R-:W1:Y:S01]  /*4da0*/  LDCU UR4, c[0x0][0x3d8] ;  /* 0x00007b00ff0477ac */ /* 0x000e620008000800 */
[----:B------:R-:W-:Y:S01]  /*4db0*/  FMUL R79, R64, UR9 ;  /* 0x00000009404f7c20 */ /* 0x000fe20008400000 */
[----:B------:R-:W-:Y:S01]  /*4dc0*/  FMNMX3 R70, R70, R68, R71, !PT ;  /* 0x0000004446467276 */ /* 0x000fe20007800047 */
[----:B------:R-:W3:Y:S01]  /*4dd0*/  LDC R107, c[0x0][0x3d8] ;  /* 0x0000f600ff6b7b82 */ /* 0x000ee20000000800 */
[----:B------:R-:W-:-:S02]  /*4de0*/  LEA.HI R68, R0, 0x4c, RZ, 0x1a ;  /* 0x0000004c00447811 */ /* 0x000fc400078fd0ff */
[-C--:B------:R-:W-:Y:S02]  /*4df0*/  IADD3 R186, P4, PT, R2, R134.reuse, RZ ;  /* 0x0000008602ba7210 */ /* 0x080fe40007f9e0ff */
[----:B------:R-:W-:Y:S01]  /*4e00*/  PRMT R69, RZ, 0x7610, R69 ;  /* 0x00007610ff457816 */ /* 0x000fe20000000045 */
[----:B0-----:R-:W-:Y:S01]  /*4e10*/  IMAD R68, R68, UR5, RZ ;  /* 0x0000000544447c24 */ /* 0x001fe2000f8e02ff */
[-C--:B------:R-:W-:Y:S01]  /*4e20*/  LEA.HI.X.SX32 R187, R2, R77.reuse, 0x1, P4 ;  /* 0x0000004d02bb7211 */ /* 0x080fe200020f0eff */
[----:B------:R-:W-:Y:S01]  /*4e30*/  FMUL R2, R63, UR9 ;  /* 0x000000093f027c20 */ /* 0x000fe20008400000 */
[----:B------:R-:W-:Y:S01]  /*4e40*/  LEA.HI R76, R0, 0x5c, RZ, 0x1a ;  /* 0x0000005c004c7811 */ /* 0x000fe200078fd0ff */
[----:B------:R-:W0:Y:S01]  /*4e50*/  LDC R96, c[0x0][0x3d8] ;  /* 0x0000f600ff607b82 */ /* 0x000e220000000800 */
[----:B------:R-:W-:Y:S02]  /*4e60*/  IADD3 R184, P4, PT, R68, R134, RZ ;  /* 0x0000008644b87210 */ /* 0x000fe40007f9e0ff */
[----:B------:R-:W-:Y:S01]  /*4e70*/  FMNMX3 R78, R70, R2, R79, !PT ;  /* 0x00000002464e7276 */ /* 0x000fe2000780004f */
[----:B------:R-:W-:Y:S01]  /*4e80*/  IMAD R2, R76, UR8, RZ ;  /* 0x000000084c027c24 */ /* 0x000fe2000f8e02ff */
[----:B------:R-:W-:Y:S01]  /*4e90*/  LEA.HI.X.SX32 R185, R68, R77, 0x1, P4 ;  /* 0x0000004d44b97211 */ /* 0x000fe200020f0eff */
[----:B------:R-:W-:Y:S01]  /*4ea0*/  FMUL R68, R65, UR9 ;  /* 0x0000000941447c20 */ /* 0x000fe20008400000 */
[----:B------:R-:W-:Y:S01]  /*4eb0*/  FMUL R79, R66, UR9 ;  /* 0x00000009424f7c20 */ /* 0x000fe20008400000 */
[----:B------:R-:W-:Y:S01]  /*4ec0*/  FMUL R76, R67, UR9 ;  /* 0x00000009434c7c20 */ /* 0x000fe20008400000 */
[----:B------:R-:W-:Y:S01]  /*4ed0*/  IADD3 R182, P4, PT, R2, R134, RZ ;  /* 0x0000008602b67210 */ /* 0x000fe20007f9e0ff */
[----:B------:R-:W0:Y:S01]  /*4ee0*/  @!P1 SYNCS.CCTL.IV [UR10+0xe000] ;  /* 0x00e00000ff0099b1 */ /* 0x000e22000800000a */
[----:B------:R-:W-:Y:S01]  /*4ef0*/  PRMT R74, RZ, 0x7610, R74 ;  /* 0x00007610ff4a7816 */ /* 0x000fe2000000004a */
[----:B------:R-:W-:Y:S01]  /*4f00*/  NOP ;  /* 0x0000000000007918 */ /* 0x000fe20000000000 */
[----:B------:R-:W-:Y:S01]  /*4f10*/  FMNMX3 R79, R78, R68, R79, !PT ;  /* 0x000000444e4f7276 */ /* 0x000fe2000780004f */
[----:B------:R-:W3:Y:S01]  /*4f20*/  @P2 LDG.E.U8 R69, desc[UR18][R196.64] ;  /* 0x00000012c4452981 */ /* 0x000ee2000c1e1100 */
[----:B------:R-:W-:-:S02]  /*4f30*/  LEA.HI R78, R0, 0x6c, RZ, 0x1a ;  /* 0x0000006c004e7811 */ /* 0x000fc400078fd0ff */
[----:B------:R-:W-:Y:S01]  /*4f40*/  LEA.HI.X.SX32 R183, R2, R77, 0x1, P4 ;  /* 0x0000004d02b77211 */ /* 0x000fe200020f0eff */
[----:B------:R-:W3:Y:S01]  /*4f50*/  @P2 LDG.E.U8 R74, desc[UR18][R192.64] ;  /* 0x00000012c04a2981 */ /* 0x000ee2000c1e1100 */
[----:B------:R-:W-:Y:S01]  /*4f60*/  FMNMX3 R2, R79, -INF , R76, !PT ;  /* 0xff8000004f027876 */ /* 0x000fe2000780004c */
[----:B-1----:R-:W-:Y:S01]  /*4f70*/  IMAD R79, R78, UR4, RZ ;  /* 0x000000044e4f7c24 */ /* 0x002fe2000f8e02ff */
[----:B----4-:R-:W-:Y:S01]  /*4f80*/  LEA R78, R80, R75, 0x2 ;  /* 0x0000004b504e7211 */ /* 0x010fe200078e10ff */
[----:B------:R-:W1:Y:S01]  /*4f90*/  LDCU UR4, c[0x0][0x3d8] ;  /* 0x00007b00ff0477ac */ /* 0x000e620008000800 */
[----:B------:R-:W-:Y:S02]  /*4fa0*/  PRMT R73, RZ, 0x7610, R73 ;  /* 0x00007610ff497816 */ /* 0x000fe40000000049 */
[----:B------:R-:W-:-:S04]  /*4fb0*/  IADD3 R194, P4, PT, R78, R134, RZ ;  /* 0x000000864ec27210 */ /* 0x000fc80007f9e0ff */
[-C--:B------:R-:W-:Y:S01]  /*4fc0*/  LEA.HI.X.SX32 R195, R78, R77.reuse, 0x1, P4 ;  /* 0x0000004d4ec37211 */ /* 0x080fe200020f0eff */
[--C-:B------:R-:W-:Y:S01]  /*4fd0*/  FFMA R82, R10, UR9, -R2.reuse ;  /* 0x000000090a527c23 */ /* 0x100fe20008000802 */
[----:B------:R-:W-:Y:S01]  /*4fe0*/  LEA R78, R81, R78, 0x2 ;  /* 0x0000004e514e7211 */ /* 0x000fe200078e10ff */
[--C-:B------:R-:W-:Y:S01]  /*4ff0*/  FFMA R14, R14, UR9, -R2.reuse ;  /* 0x000000090e0e7c23 */ /* 0x100fe20008000802 */
[----:B------:R-:W-:Y:S01]  /*5000*/  IADD3 R180, P5, PT, R79, R134, RZ ;  /* 0x000000864fb47210 */ /* 0x000fe20007fbe0ff */
[--C-:B------:R-:W-:Y:S01]  /*5010*/  FFMA R86, R17, UR9, -R2.reuse ;  /* 0x0000000911567c23 */ /* 0x100fe20008000802 */
[----:B--2---:R-:W-:Y:S01]  /*5020*/  LEA R80, R83, R78, 0x3 ;  /* 0x0000004e53507211 */ /* 0x004fe200078e18ff */
[--C-:B------:R-:W-:Y:S01]  /*5030*/  FFMA R22, R22, UR9, -R2.reuse ;  /* 0x0000000916167c23 */ /* 0x100fe20008000802 */
[-C--:B------:R-:W-:Y:S01]  /*5040*/  LEA.HI.X.SX32 R181, R79, R77.reuse, 0x1, P5 ;  /* 0x0000004d4fb57211 */ /* 0x080fe200028f0eff */
[--C-:B------:R-:W-:Y:S01]  /*5050*/  FFMA R24, R24, UR9, -R2.reuse ;  /* 0x0000000918187c23 */ /* 0x100fe20008000802 */
[-C--:B------:R-:W-:Y:S01]  /*5060*/  IADD3 R176, P5, PT, R80, R134.reuse, RZ ;  /* 0x0000008650b07210 */ /* 0x080fe20007fbe0ff */
[--C-:B------:R-:W-:Y:S01]  /*5070*/  FFMA R25, R25, UR9, -R2.reuse ;  /* 0x0000000919197c23 */ /* 0x100fe20008000802 */
[----:B------:R-:W-:Y:S01]  /*5080*/  IADD3 R178, P4, PT, R78, R134, RZ ;  /* 0x000000864eb27210 */ /* 0x000fe20007f9e0ff */
[--C-:B------:R-:W-:Y:S01]  /*5090*/  FFMA R26, R26, UR9, -R2.reuse ;  /* 0x000000091a1a7c23 */ /* 0x100fe20008000802 */
[-C--:B------:R-:W-:Y:S01]  /*50a0*/  LEA.HI.X.SX32 R177, R80, R77.reuse, 0x1, P5 ;  /* 0x0000004d50b17211 */ /* 0x080fe200028f0eff */
[--C-:B------:R-:W-:Y:S01]  /*50b0*/  FFMA R28, R28, UR9, -R2.reuse ;  /* 0x000000091c1c7c23 */ /* 0x100fe20008000802 */
[----:B-----5:R-:W-:Y:S01]  /*50c0*/  LEA R80, R85, R80, 0x2 ;  /* 0x0000005055507211 */ /* 0x020fe200078e10ff */
[--C-:B------:R-:W-:Y:S01]  /*50d0*/  FFMA R29, R29, UR9, -R2.reuse ;  /* 0x000000091d1d7c23 */ /* 0x100fe20008000802 */
[----:B------:R-:W2:Y:S01]  /*50e0*/  LDC R85, c[0x0][0x3d8] ;  /* 0x0000f600ff557b82 */ /* 0x000ea20000000800 */
[-C--:B------:R-:W-:Y:S01]  /*50f0*/  LEA.HI.X.SX32 R179, R78, R77.reuse, 0x1, P4 ;  /* 0x0000004d4eb37211 */ /* 0x080fe200020f0eff */
[--C-:B------:R-:W-:Y:S01]  /*5100*/  FFMA R78, R9, UR9, -R2.reuse ;  /* 0x00000009094e7c23 */ /* 0x100fe20008000802 */
[----:B------:R-:W-:Y:S01]  /*5110*/  IADD3 R174, P4, PT, R80, R134, RZ ;  /* 0x0000008650ae7210 */ /* 0x000fe20007f9e0ff */
[--C-:B------:R-:W-:Y:S01]  /*5120*/  FFMA R31, R31, UR9, -R2.reuse ;  /* 0x000000091f1f7c23 */ /* 0x100fe20008000802 */
[--C-:B------:R-:W-:Y:S01]  /*5130*/  FFMA R7, R7, UR9, -R2.reuse ;  /* 0x0000000907077c23 */ /* 0x100fe20008000802 */
[----:B------:R-:W-:Y:S01]  /*5140*/  FMUL R83, R78, 1.4426950216293334961 ;  /* 0x3fb8aa3b4e537820 */ /* 0x000fe20000400000 */
[----:B------:R-:W-:Y:S01]  /*5150*/  LEA R78, R87, R80, 0x2 ;  /* 0x00000050574e7211 */ /* 0x000fe200078e10ff */
[----:B------:R-:W-:Y:S01]  /*5160*/  FFMA R33, R33, UR9, -R2 ;  /* 0x0000000921217c23 */ /* 0x000fe20008000802 */
[----:B------:R-:W-:Y:S01]  /*5170*/  LEA.HI.X.SX32 R175, R80, R77, 0x1, P4 ;  /* 0x0000004d50af7211 */ /* 0x000fe200020f0eff */
[----:B------:R-:W4:Y:S01]  /*5180*/  @P2 LDG.E.U8 R73, desc[UR18][R190.64] ;  /* 0x00000012be492981 */ /* 0x000f22000c1e1100 */
[----:B------:R-:W-:-:S02]  /*5190*/  LEA R80, R89, R78, 0x3 ;  /* 0x0000004e59507211 */ /* 0x000fc400078e18ff */
[----:B------:R-:W5:Y:S01]  /*51a0*/  LDC R89, c[0x0][0x3d8] ;  /* 0x0000f600ff597b82 */ /* 0x000f620000000800 */
[----:B------:R-:W-:Y:S02]  /*51b0*/  PRMT R72, RZ, 0x7610, R72 ;  /* 0x00007610ff487816 */ /* 0x000fe40000000048 */
[-C--:B------:R-:W-:Y:S02]  /*51c0*/  IADD3 R170, P4, PT, R80, R134.reuse, RZ ;  /* 0x0000008650aa7210 */ /* 0x080fe40007f9e0ff */
[----:B------:R-:W-:Y:S01]  /*51d0*/  IADD3 R172, P5, PT, R78, R134, RZ ;  /* 0x000000864eac7210 */ /* 0x000fe20007fbe0ff */
[----:B------:R-:W-:Y:S01]  /*51e0*/  FMUL R82, R82, 1.4426950216293334961 ;  /* 0x3fb8aa3b52527820 */ /* 0x000fe20000400000 */
[-C--:B------:R-:W-:Y:S01]  /*51f0*/  LEA.HI.X.SX32 R171, R80, R77.reuse, 0x1, P4 ;  /* 0x0000004d50ab7211 */ /* 0x080fe200020f0eff */
[----:B------:R-:W-:Y:S01]  /*5200*/  FMUL R84, R14, 1.4426950216293334961 ;  /* 0x3fb8aa3b0e547820 */ /* 0x000fe20000400000 */
[----:B------:R-:W-:Y:S01]  /*5210*/  LEA.HI.X.SX32 R173, R78, R77, 0x1, P5 ;  /* 0x0000004d4ead7211 */ /* 0x000fe200028f0eff */
[----:B------:R-:W-:Y:S01]  /*5220*/  FMUL R90, R25, 1.4426950216293334961 ;  /* 0x3fb8aa3b195a7820 */ /* 0x000fe20000400000 */
[----:B--2---:R-:W-:Y:S01]  /*5230*/  LEA R80, R85, R80, 0x2 ;  /* 0x0000005055507211 */ /* 0x004fe200078e10ff */
[----:B------:R-:W-:Y:S01]  /*5240*/  FFMA R78, R11, UR9, -R2 ;  /* 0x000000090b4e7c23 */ /* 0x000fe20008000802 */
[----:B------:R-:W-:Y:S01]  /*5250*/  FMUL R26, R26, 1.4426950216293334961 ;  /* 0x3fb8aa3b1a1a7820 */ /* 0x000fe20000400000 */
[----:B------:R2:W-:Y:S01]  /*5260*/  MUFU.EX2 R11, R82 ;  /* 0x00000052000b7308 */ /* 0x0005e20000000800 */
[----:B------:R-:W-:Y:S01]  /*5270*/  IADD3 R168, P4, PT, R80, R134, RZ ;  /* 0x0000008650a87210 */ /* 0x000fe20007f9e0ff */
[----:B------:R-:W-:Y:S01]  /*5280*/  FMUL R109, R31, 1.4426950216293334961 ;  /* 0x3fb8aa3b1f6d7820 */ /* 0x000fe20000400000 */
[----:B------:R-:W-:Y:S01]  /*5290*/  FMUL R81, R7, 1.4426950216293334961 ;  /* 0x3fb8aa3b07517820 */ /* 0x000fe20000400000 */
[----:B------:R-:W-:Y:S01]  /*52a0*/  PRMT R79, RZ, 0x7610, R79 ;  /* 0x00007610ff4f7816 */ /* 0x000fe2000000004f */
[----:B------:R-:W4:Y:S01]  /*52b0*/  @P2 LDG.E.U8 R72, desc[UR18][R188.64] ;  /* 0x00000012bc482981 */ /* 0x000f22000c1e1100 */
[----:B------:R-:W-:-:S02]  /*52c0*/  PRMT R71, RZ, 0x7610, R71 ;  /* 0x00007610ff477816 */ /* 0x000fc40000000047 */
[----:B--2---:R-:W-:Y:S01]  /*52d0*/  LEA R82, R91, R80, 0x2 ;  /* 0x000000505b527211 */ /* 0x004fe200078e10ff */
[----:B------:R-:W-:Y:S01]  /*52e0*/  FFMA R14, R15, UR9, -R2 ;  /* 0x000000090f0e7c23 */ /* 0x000fe20008000802 */
[----:B------:R-:W2:Y:S01]  /*52f0*/  LDC R91, c[0x0][0x3d8] ;  /* 0x0000f600ff5b7b82 */ /* 0x000ea20000000800 */
[-C--:B------:R-:W-:Y:S01]  /*5300*/  LEA.HI.X.SX32 R169, R80, R77.reuse, 0x1, P4 ;  /* 0x0000004d50a97211 */ /* 0x080fe200020f0eff */
[----:B------:R-:W4:Y:S01]  /*5310*/  @P2 LDG.E.U8 R79, desc[UR18][R178.64] ;  /* 0x00000012b24f2981 */ /* 0x000f22000c1e1100 */
[C---:B------:R-:W-:Y:S02]  /*5320*/  IADD3 R166, P4, PT, R82.reuse, R134, RZ ;  /* 0x0000008652a67210 */ /* 0x040fe40007f9e0ff */
[----:B------:R-:W-:Y:S01]  /*5330*/  PRMT R7, RZ, 0x7610, R7 ;  /* 0x00007610ff077816 */ /* 0x000fe20000000007 */
[----:B------:R-:W4:Y:S01]  /*5340*/  @P2 LDG.E.U8 R71, desc[UR18][R186.64] ;  /* 0x00000012ba472981 */ /* 0x000f22000c1e1100 */
[----:B------:R-:W-:Y:S02]  /*5350*/  LEA.HI.X.SX32 R167, R82, R77, 0x1, P4 ;  /* 0x0000004d52a77211 */ /* 0x000fe400020f0eff */
[----:B-----5:R-:W-:Y:S01]  /*5360*/  LEA R82, R89, R82, 0x3 ;  /* 0x0000005259527211 */ /* 0x020fe200078e18ff */
[----:B------:R5:W-:Y:S01]  /*5370*/  MUFU.EX2 R15, R84 ;  /* 0x00000054000f7308 */ /* 0x000be20000000800 */
[----:B------:R-:W-:Y:S01]  /*5380*/  FMUL R88, R14, 1.4426950216293334961 ;  /* 0x3fb8aa3b0e587820 */ /* 0x000fe20000400000 */
[----:B------:R-:W-:Y:S01]  /*5390*/  PRMT R9, RZ, 0x7610, R9 ;  /* 0x00007610ff097816 */ /* 0x000fe20000000009 */
[----:B------:R-:W4:Y:S01]  /*53a0*/  @P2 LDG.E.U8 R7, desc[UR18][R176.64] ;  /* 0x00000012b0072981 */ /* 0x000f22000c1e1100 */
[----:B------:R-:W-:-:S02]  /*53b0*/  IADD3 R164, P4, PT, R82, R134, RZ ;  /* 0x0000008652a47210 */ /* 0x000fc40007f9e0ff */
[----:B------:R-:W-:Y:S02]  /*53c0*/  PRMT R70, RZ, 0x7610, R70 ;  /* 0x00007610ff467816 */ /* 0x000fe40000000046 */
[----:B-----5:R-:W-:Y:S01]  /*53d0*/  LEA R84, R93, R82, 0x2 ;  /* 0x000000525d547211 */ /* 0x020fe200078e10ff */
[----:B------:R-:W-:Y:S01]  /*53e0*/  FMUL R89, R86, 1.4426950216293334961 ;  /* 0x3fb8aa3b56597820 */ /* 0x000fe20000400000 */
[-C--:B------:R-:W-:Y:S01]  /*53f0*/  LEA.HI.X.SX32 R165, R82, R77.reuse, 0x1, P4 ;  /* 0x0000004d52a57211 */ /* 0x080fe200020f0eff */
[--C-:B------:R-:W-:Y:S01]  /*5400*/  FFMA R14, R16, UR9, -R2.reuse ;  /* 0x00000009100e7c23 */ /* 0x100fe20008000802 */
[C---:B------:R-:W-:Y:S01]  /*5410*/  IADD3 R162, P4, PT, R84.reuse, R134, RZ ;  /* 0x0000008654a27210 */ /* 0x040fe20007f9e0ff */
[----:B------:R-:W-:Y:S01]  /*5420*/  FFMA R86, R19, UR9, -R2 ;  /* 0x0000000913567c23 */ /* 0x000fe20008000802 */
[----:B------:R-:W-:Y:S01]  /*5430*/  PRMT R85, RZ, 0x7610, R85 ;  /* 0x00007610ff557816 */ /* 0x000fe20000000055 */
[----:B------:R-:W5:Y:S01]  /*5440*/  @P2 LDG.E.U8 R9, desc[UR18][R172.64] ;  /* 0x00000012ac092981 */ /* 0x000f62000c1e1100 */
[----:B------:R-:W-:-:S02]  /*5450*/  LEA.HI.X.SX32 R163, R84, R77, 0x1, P4 ;  /* 0x0000004d54a37211 */ /* 0x000fc400020f0eff */
[----:B--2---:R-:W-:Y:S01]  /*5460*/  LEA R84, R91, R84, 0x2 ;  /* 0x000000545b547211 */ /* 0x004fe200078e10ff */
[----:B------:R-:W-:Y:S01]  /*5470*/  FMUL R93, R86, 1.4426950216293334961 ;  /* 0x3fb8aa3b565d7820 */ /* 0x000fe20000400000 */
[----:B------:R2:W-:Y:S01]  /*5480*/  MUFU.EX2 R16, R88 ;  /* 0x0000005800107308 */ /* 0x0005e20000000800 */
[----:B------:R-:W-:Y:S01]  /*5490*/  PRMT R87, RZ, 0x7610, R87 ;  /* 0x00007610ff577816 */ /* 0x000fe20000000057 */
[----:B------:R-:W4:Y:S01]  /*54a0*/  @P2 LDG.E.U8 R85, desc[UR18][R170.64] ;  /* 0x00000012aa552981 */ /* 0x000f22000c1e1100 */
[C---:B------:R-:W-:Y:S02]  /*54b0*/  IADD3 R160, P4, PT, R84.reuse, R134, RZ ;  /* 0x0000008654a07210 */ /* 0x040fe40007f9e0ff */
[----:B------:R-:W-:Y:S01]  /*54c0*/  LEA R86, R95, R84, 0x3 ;  /* 0x000000545f567211 */ /* 0x000fe200078e18ff */
[----:B------:R-:W4:Y:S01]  /*54d0*/  @P2 LDG.E.U8 R70, desc[UR18][R184.64] ;  /* 0x00000012b8462981 */ /* 0x000f22000c1e1100 */
[----:B------:R-:W-:Y:S02]  /*54e0*/  LEA.HI.X.SX32 R161, R84, R77, 0x1, P4 ;  /* 0x0000004d54a17211 */ /* 0x000fe400020f0eff */
[----:B------:R-:W-:Y:S01]  /*54f0*/  IADD3 R158, P4, PT, R86, R134, RZ ;  /* 0x00000086569e7210 */ /* 0x000fe20007f9e0ff */
[----:B------:R-:W4:Y:S01]  /*5500*/  @P2 LDG.E.U8 R87, desc[UR18][R166.64] ;  /* 0x00000012a6572981 */ /* 0x000f22000c1e1100 */
[----:B--2---:R-:W-:-:S02]  /*5510*/  LEA R88, R97, R86, 0x2 ;  /* 0x0000005661587211 */ /* 0x004fc400078e10ff */
[-C--:B------:R-:W-:Y:S02]  /*5520*/  LEA.HI.X.SX32 R159, R86, R77.reuse, 0x1, P4 ;  /* 0x0000004d569f7211 */ /* 0x080fe400020f0eff */
[C---:B------:R-:W-:Y:S02]  /*5530*/  IADD3 R156, P4, PT, R88.reuse, R134, RZ ;  /* 0x00000086589c7210 */ /* 0x040fe40007f9e0ff */
[----:B------:R-:W-:Y:S02]  /*5540*/  PRMT R68, RZ, 0x7610, R68 ;  /* 0x00007610ff447816 */ /* 0x000fe40000000044 */
[-C--:B------:R-:W-:Y:S02]  /*5550*/  LEA.HI.X.SX32 R157, R88, R77.reuse, 0x1, P4 ;  /* 0x0000004d589d7211 */ /* 0x080fe400020f0eff */
[----:B------:R-:W-:Y:S01]  /*5560*/  LEA R88, R99, R88, 0x2 ;  /* 0x0000005863587211 */ /* 0x000fe200078e10ff */
[----:B------:R-:W-:Y:S01]  /*5570*/  FMUL R86, R22, 1.4426950216293334961 ;  /* 0x3fb8aa3b16567820 */ /* 0x000fe20000400000 */
[--C-:B------:R-:W-:Y:S01]  /*5580*/  FFMA R22, R23, UR9, -R2.reuse ;  /* 0x0000000917167c23 */ /* 0x100fe20008000802 */
[----:B------:R-:W-:Y:S01]  /*5590*/  PRMT R17, RZ, 0x7610, R17 ;  /* 0x00007610ff117816 */ /* 0x000fe20000000011 */
[----:B------:R-:W2:Y:S01]  /*55a0*/  @P2 LDG.E.U8 R68, desc[UR18][R182.64] ;  /* 0x00000012b6442981 */ /* 0x000ea2000c1e1100 */
[----:B------:R-:W-:Y:S01]  /*55b0*/  IADD3 R154, P4, PT, R88, R134, RZ ;  /* 0x00000086589a7210 */ /* 0x000fe20007f9e0ff */
[--C-:B------:R-:W-:Y:S01]  /*55c0*/  FFMA R4, R4, UR9, -R2.reuse ;  /* 0x0000000904047c23 */ /* 0x100fe20008000802 */
[----:B---3--:R-:W-:Y:S01]  /*55d0*/  LEA R23, R101, R88, 0x3 ;  /* 0x0000005865177211 */ /* 0x008fe200078e18ff */
[----:B------:R-:W-:Y:S01]  /*55e0*/  FMUL R99, R22, 1.4426950216293334961 ;  /* 0x3fb8aa3b16637820 */ /* 0x000fe20000400000 */
[----:B------:R-:W-:Y:S01]  /*55f0*/  LEA.HI.X.SX32 R155, R88, R77, 0x1, P4 ;  /* 0x0000004d589b7211 */ /* 0x000fe200020f0eff */
[----:B------:R-:W-:Y:S01]  /*5600*/  FMUL R22, R24, 1.4426950216293334961 ;  /* 0x3fb8aa3b18167820 */ /* 0x000fe20000400000 */
[-C--:B------:R-:W-:Y:S01]  /*5610*/  IADD3 R152, P4, PT, R23, R134.reuse, RZ ;  /* 0x0000008617987210 */ /* 0x080fe20007f9e0ff */
[----:B------:R-:W3:Y:S01]  /*5620*/  @P2 LDG.E.U8 R17, desc[UR18][R164.64] ;  /* 0x00000012a4112981 */ /* 0x000ee2000c1e1100 */
[----:B------:R-:W-:Y:S01]  /*5630*/  LEA R24, R92, R23, 0x2 ;  /* 0x000000175c187211 */ /* 0x000fe200078e10ff */
[----:B------:R-:W-:Y:S01]  /*5640*/  FFMA R5, R5, UR9, -R2 ;  /* 0x0000000905057c23 */ /* 0x000fe20008000802 */
[----:B------:R-:W-:Y:S01]  /*5650*/  LEA.HI.X.SX32 R153, R23, R77, 0x1, P4 ;  /* 0x0000004d17997211 */ /* 0x000fe200020f0eff */
[----:B------:R-:W0:Y:S01]  /*5660*/  LDC R92, c[0x0][0x3d8] ;  /* 0x0000f600ff5c7b82 */ /* 0x000e220000000800 */
[----:B------:R-:W-:Y:S01]  /*5670*/  IADD3 R150, P4, PT, R24, R134, RZ ;  /* 0x0000008618967210 */ /* 0x000fe20007f9e0ff */
[----:B------:R-:W-:Y:S01]  /*5680*/  FMUL R4, R4, 1.4426950216293334961 ;  /* 0x3fb8aa3b04047820 */ /* 0x000fe20000400000 */
[----:B------:R-:W-:-:S02]  /*5690*/  LEA R25, R103, R24, 0x2 ;  /* 0x0000001867197211 */ /* 0x000fc400078e10ff */
[-C--:B------:R-:W-:Y:S02]  /*56a0*/  LEA.HI.X.SX32 R151, R24, R77.reuse, 0x1, P4 ;  /* 0x0000004d18977211 */ /* 0x080fe400020f0eff */
[CC--:B------:R-:W-:Y:S01]  /*56b0*/  IADD3 R148, P4, PT, R25.reuse, R134.reuse, RZ ;  /* 0x0000008619947210 */ /* 0x0c0fe20007f9e0ff */
[----:B------:R1:W-:Y:S01]  /*56c0*/  MUFU.EX2 R23, R90 ;  /* 0x0000005a00177308 */ /* 0x0003e20000000800 */
[----:B------:R-:W-:Y:S02]  /*56d0*/  PRMT R76, RZ, 0x7610, R76 ;  /* 0x00007610ff4c7816 */ /* 0x000fe4000000004c */
[----:B------:R-:W-:Y:S02]  /*56e0*/  LEA.HI.X.SX32 R149, R25, R77, 0x1, P4 ;  /* 0x0000004d19957211 */ /* 0x000fe400020f0eff */
[----:B------:R-:W-:Y:S02]  /*56f0*/  LEA R25, R94, R25, 0x3 ;  /* 0x000000195e197211 */ /* 0x000fe400078e18ff */
[----:B------:R-:W0:Y:S01]  /*5700*/  LDC R94, c[0x0][0x3d8] ;  /* 0x0000f600ff5e7b82 */ /* 0x000e220000000800 */
[----:B------:R-:W-:Y:S01]  /*5710*/  FFMA R24, R27, UR9, -R2 ;  /* 0x000000091b187c23 */ /* 0x000fe20008000802 */
[----:B------:R-:W-:Y:S01]  /*5720*/  PRMT R19, RZ, 0x7610, R19 ;  /* 0x00007610ff137816 */ /* 0x000fe20000000013 */
[----:B------:R-:W2:Y:S01]  /*5730*/  @P2 LDG.E.U8 R76, desc[UR18][R194.64] ;  /* 0x00000012c24c2981 */ /* 0x000ea2000c1e1100 */
[----:B------:R-:W-:Y:S01]  /*5740*/  PRMT R91, RZ, 0x7610, R91 ;  /* 0x00007610ff5b7816 */ /* 0x000fe2000000005b */
[----:B-1----:R-:W-:Y:S01]  /*5750*/  FMUL R90, R24, 1.4426950216293334961 ;  /* 0x3fb8aa3b185a7820 */ /* 0x002fe20000400000 */
[----:B------:R-:W-:Y:S01]  /*5760*/  FMUL R24, R28, 1.4426950216293334961 ;  /* 0x3fb8aa3b1c187820 */ /* 0x000fe20000400000 */
[----:B------:R1:W-:Y:S01]  /*5770*/  MUFU.EX2 R27, R26 ;  /* 0x0000001a001b7308 */ /* 0x0003e20000000800 */
[----:B------:R-:W-:Y:S01]  /*5780*/  IADD3 R146, P4, PT, R25, R134, RZ ;  /* 0x0000008619927210 */ /* 0x000fe20007f9e0ff */
[----:B------:R-:W2:Y:S01]  /*5790*/  @P2 LDG.E.U8 R19, desc[UR18][R160.64] ;  /* 0x00000012a0132981 */ /* 0x000ea2000c1e1100 */
[----:B0-----:R-:W-:Y:S01]  /*57a0*/  LEA R28, R92, R25, 0x2 ;  /* 0x000000195c1c7211 */ /* 0x001fe200078e10ff */
[----:B------:R-:W-:Y:S01]  /*57b0*/  FMUL R92, R29, 1.4426950216293334961 ;  /* 0x3fb8aa3b1d5c7820 */ /* 0x000fe20000400000 */
[----:B------:R-:W-:Y:S01]  /*57c0*/  PRMT R95, RZ, 0x7610, R95 ;  /* 0x00007610ff5f7816 */ /* 0x000fe2000000005f */
[----:B------:R-:W2:Y:S01]  /*57d0*/  @P2 LDG.E.U8 R91, desc[UR18][R158.64] ;  /* 0x000000129e5b2981 */ /* 0x000ea2000c1e1100 */
[----:B------:R-:W-:-:S02]  /*57e0*/  PRMT R97, RZ, 0x7610, R97 ;  /* 0x00007610ff617816 */ /* 0x000fc40000000061 */
[----:B------:R-:W-:Y:S02]  /*57f0*/  PRMT R101, RZ, 0x7610, R101 ;  /* 0x00007610ff657816 */ /* 0x000fe40000000065 */
[----:B------:R-:W-:Y:S01]  /*5800*/  PRMT R10, RZ, 0x7610, R10 ;  /* 0x00007610ff0a7816 */ /* 0x000fe2000000000a */
[----:B------:R-:W2:Y:S01]  /*5810*/  @P2 LDG.E.U8 R95, desc[UR18][R154.64] ;  /* 0x000000129a5f2981 */ /* 0x000ea2000c1e1100 */
[----:B-1----:R-:W-:Y:S02]  /*5820*/  LEA R26, R105, R28, 0x2 ;  /* 0x0000001c691a7211 */ /* 0x002fe400078e10ff */
[----:B------:R-:W-:Y:S01]  /*5830*/  PRMT R80, RZ, 0x7610, R80 ;  /* 0x00007610ff507816 */ /* 0x000fe20000000050 */
[----:B------:R-:W2:Y:S01]  /*5840*/  @P2 LDG.E.U8 R97, desc[UR18][R152.64] ;  /* 0x0000001298612981 */ /* 0x000ea2000c1e1100 */
[----:B------:R-:W-:Y:S02]  /*5850*/  LEA R29, R107, R26, 0x3 ;  /* 0x0000001a6b1d7211 */ /* 0x000fe400078e18ff */
[----:B------:R-:W-:Y:S01]  /*5860*/  PRMT R82, RZ, 0x7610, R82 ;  /* 0x00007610ff527816 */ /* 0x000fe20000000052 */
[----:B------:R-:W2:Y:S01]  /*5870*/  @P2 LDG.E.U8 R101, desc[UR18][R148.64] ;  /* 0x0000001294652981 */ /* 0x000ea2000c1e1100 */
[----:B------:R-:W-:-:S02]  /*5880*/  LEA.HI.X.SX32 R147, R25, R77, 0x1, P4 ;  /* 0x0000004d19937211 */ /* 0x000fc400020f0eff */
[----:B------:R-:W-:Y:S01]  /*5890*/  PRMT R84, RZ, 0x7610, R84 ;  /* 0x00007610ff547816 */ /* 0x000fe20000000054 */
[----:B------:R-:W2:Y:S01]  /*58a0*/  @P2 LDG.E.U8 R10, desc[UR18][R174.64] ;  /* 0x00000012ae0a2981 */ /* 0x000ea2000c1e1100 */
[-C--:B------:R-:W-:Y:S02]  /*58b0*/  IADD3 R144, P4, PT, R26, R134.reuse, RZ ;  /* 0x000000861a907210 */ /* 0x080fe40007f9e0ff */
[----:B------:R-:W-:Y:S01]  /*58c0*/  PRMT R88, RZ, 0x7610, R88 ;  /* 0x00007610ff587816 */ /* 0x000fe20000000058 */
[----:B------:R-:W2:Y:S01]  /*58d0*/  @P2 LDG.E.U8 R80, desc[UR18][R168.64] ;  /* 0x00000012a8502981 */ /* 0x000ea2000c1e1100 */
[----:B------:R-:W-:Y:S02]  /*58e0*/  LEA R31, R94, R29, 0x2 ;  /* 0x0000001d5e1f7211 */ /* 0x000fe400078e10ff */
[----:B------:R-:W-:Y:S01]  /*58f0*/  PRMT R75, RZ, 0x7610, R75 ;  /* 0x00007610ff4b7816 */ /* 0x000fe2000000004b */
[----:B------:R-:W2:Y:S01]  /*5900*/  @P2 LDG.E.U8 R82, desc[UR18][R162.64] ;  /* 0x00000012a2522981 */ /* 0x000ea2000c1e1100 */
[----:B------:R-:W-:Y:S01]  /*5910*/  LEA.HI.X.SX32 R145, R26, R77, 0x1, P4 ;  /* 0x0000004d1a917211 */ /* 0x000fe200020f0eff */
[----:B------:R-:W-:Y:S01]  /*5920*/  FFMA R26, R32, UR9, -R2 ;  /* 0x00000009201a7c23 */ /* 0x000fe20008000802 */
[----:B------:R-:W-:-:S02]  /*5930*/  IADD3 R142, P4, PT, R29, R134, RZ ;  /* 0x000000861d8e7210 */ /* 0x000fc40007f9e0ff */
[----:B------:R-:W-:Y:S01]  /*5940*/  PRMT R133, RZ, 0x7610, R133 ;  /* 0x00007610ff857816 */ /* 0x000fe20000000085 */
[----:B------:R-:W-:Y:S01]  /*5950*/  FMUL R5, R5, 1.4426950216293334961 ;  /* 0x3fb8aa3b05057820 */ /* 0x000fe20000400000 */
[----:B------:R-:W-:Y:S01]  /*5960*/  LEA R32, R96, R31, 0x2 ;  /* 0x0000001f60207211 */ /* 0x000fe200078e10ff */
[----:B------:R-:W-:Y:S01]  /*5970*/  FFMA R6, R6, UR9, -R2 ;  /* 0x0000000906067c23 */ /* 0x000fe20008000802 */
[----:B------:R-:W-:Y:S01]  /*5980*/  LEA.HI.X.SX32 R143, R29, R77, 0x1, P4 ;  /* 0x0000004d1d8f7211 */ /* 0x000fe200020f0eff */
[----:B------:R-:W-:Y:S01]  /*5990*/  MUFU.EX2 R4, R4 ;  /* 0x0000000400047308 */ /* 0x000fe20000000800 */
[----:B------:R-:W-:Y:S01]  /*59a0*/  IADD3 R140, P4, PT, R32, R134, RZ ;  /* 0x00000086208c7210 */ /* 0x000fe20007f9e0ff */
[----:B------:R-:W-:Y:S01]  /*59b0*/  FMUL R29, R33, 1.4426950216293334961 ;  /* 0x3fb8aa3b211d7820 */ /* 0x000fe20000400000 */
[----:B------:R-:W-:Y:S01]  /*59c0*/  PRMT R103, RZ, 0x7610, R103 ;  /* 0x00007610ff677816 */ /* 0x000fe20000000067 */
[----:B------:R-:W2:Y:S01]  /*59d0*/  @P2 LDG.E.U8 R84, desc[UR18][R156.64] ;  /* 0x000000129c542981 */ /* 0x000ea2000c1e1100 */
[----:B------:R-:W-:-:S02]  /*59e0*/  PRMT R105, RZ, 0x7610, R105 ;  /* 0x00007610ff697816 */ /* 0x000fc40000000069 */
[----:B------:R-:W-:Y:S01]  /*59f0*/  PRMT R107, RZ, 0x7610, R107 ;  /* 0x00007610ff6b7816 */ /* 0x000fe2000000006b */
[----:B------:R0:W-:Y:S01]  /*5a00*/  MUFU.EX2 R25, R92 ;  /* 0x0000005c00197308 */ /* 0x0001e20000000800 */
[----:B------:R-:W-:Y:S01]  /*5a10*/  PRMT R33, RZ, 0x7610, R33 ;  /* 0x00007610ff217816 */ /* 0x000fe20000000021 */
[----:B------:R-:W2:Y:S01]  /*5a20*/  @P2 LDG.E.U8 R103, desc[UR18][R146.64] ;  /* 0x0000001292672981 */ /* 0x000ea2000c1e1100 */
[-C--:B------:R-:W-:Y:S02]  /*5a30*/  LEA.HI.X.SX32 R141, R32, R77.reuse, 0x1, P4 ;  /* 0x0000004d208d7211 */ /* 0x080fe400020f0eff */
[-C--:B------:R-:W-:Y:S01]  /*5a40*/  IADD3 R138, P4, PT, R28, R134.reuse, RZ ;  /* 0x000000861c8a7210 */ /* 0x080fe20007f9e0ff */
[----:B------:R-:W2:Y:S01]  /*5a50*/  @P2 LDG.E.U8 R105, desc[UR18][R144.64] ;  /* 0x0000001290692981 */ /* 0x000ea2000c1e1100 */
[----:B------:R-:W-:Y:S02]  /*5a60*/  LEA.HI R32, R0, 0x7c, RZ, 0x1a ;  /* 0x0000007c00207811 */ /* 0x000fe400078fd0ff */
[----:B------:R-:W-:Y:S01]  /*5a70*/  LEA.HI.X.SX32 R139, R28, R77, 0x1, P4 ;  /* 0x0000004d1c8b7211 */ /* 0x000fe200020f0eff */
[----:B------:R-:W2:Y:S01]  /*5a80*/  @P2 LDG.E.U8 R107, desc[UR18][R142.64] ;  /* 0x000000128e6b2981 */ /* 0x000ea2000c1e1100 */
[----:B------:R-:W-:Y:S01]  /*5a90*/  IADD3 R136, P4, PT, R31, R134, RZ ;  /* 0x000000861f887210 */ /* 0x000fe20007f9e0ff */
[----:B------:R-:W-:-:S02]  /*5aa0*/  IMAD R32, R32, UR4, RZ ;  /* 0x0000000420207c24 */ /* 0x000fc4000f8e02ff */
[----:B------:R-:W2:Y:S01]  /*5ab0*/  @P2 LDG.E.U8 R33, desc[UR18][R140.64] ;  /* 0x000000128c212981 */ /* 0x000ea2000c1e1100 */
[-C--:B------:R-:W-:Y:S02]  /*5ac0*/  LEA.HI.X.SX32 R137, R31, R77.reuse, 0x1, P4 ;  /* 0x0000004d1f897211 */ /* 0x080fe400020f0eff */
[----:B------:R-:W-:Y:S01]  /*5ad0*/  PRMT R94, RZ, 0x7610, R94 ;  /* 0x00007610ff5e7816 */ /* 0x000fe2000000005e */
[----:B------:R-:W2:Y:S01]  /*5ae0*/  @P2 LDG.E.U8 R88, desc[UR18][R150.64] ;  /* 0x0000001296582981 */ /* 0x000ea2000c1e1100 */
[C---:B------:R-:W-:Y:S02]  /*5af0*/  IADD3 R134, P4, PT, R32.reuse, R134, RZ ;  /* 0x0000008620867210 */ /* 0x040fe40007f9e0ff */
[----:B0-----:R-:W-:Y:S01]  /*5b00*/  PRMT R92, RZ, 0x7610, R92 ;  /* 0x00007610ff5c7816 */ /* 0x001fe2000000005c */
[----:B------:R-:W2:Y:S01]  /*5b10*/  @P2 LDG.E.U8 R75, desc[UR18][R180.64] ;  /* 0x00000012b44b2981 */ /* 0x000ea2000c1e1100 */
[----:B------:R-:W-:-:S03]  /*5b20*/  LEA.HI.X.SX32 R135, R32, R77, 0x1, P4 ;  /* 0x0000004d20877211 */ /* 0x000fc600020f0eff */
[----:B------:R-:W2:Y:S04]  /*5b30*/  @P2 LDG.E.U8 R94, desc[UR18][R138.64] ;  /* 0x000000128a5e2981 */ /* 0x000ea8000c1e1100 */
[----:B------:R-:W2:Y:S04]  /*5b40*/  @P2 LDG.E.U8 R92, desc[UR18][R136.64] ;  /* 0x00000012885c2981 */ /* 0x000ea8000c1e1100 */
[----:B------:R-:W2:Y:S01]  /*5b50*/  @P2 LDG.E.U8 R133, desc[UR18][R134.64] ;  /* 0x0000001286852981 */ /* 0x000ea2000c1e1100 */
[----:B------:R-:W-:Y:S01]  /*5b60*/  FMUL R6, R6, 1.4426950216293334961 ;  /* 0x3fb8aa3b06067820 */ /* 0x000fe20000400000 */
[----:B------:R-:W0:Y:S01]  /*5b70*/  MUFU.EX2 R5, R5 ;  /* 0x0000000500057308 */ /* 0x000e220000000800 */
[--C-:B------:R-:W-:Y:S01]  /*5b80*/  FFMA R8, R8, UR9, -R2.reuse ;  /* 0x0000000908087c23 */ /* 0x100fe20008000802 */
[----:B------:R-:W-:-:S03]  /*5b90*/  FFMA R35, R35, UR9, -R2 ;  /* 0x0000000923237c23 */ /* 0x000fc60008000802 */
[----:B------:R-:W-:-:S03]  /*5ba0*/  FMUL R8, R8, 1.4426950216293334961 ;  /* 0x3fb8aa3b08087820 */ /* 0x000fc60000400000 */
[----:B------:R-:W1:Y:S01]  /*5bb0*/  MUFU.EX2 R6, R6 ;  /* 0x0000000600067308 */ /* 0x000e620000000800 */
[----:B------:R-:W-:-:S07]  /*5bc0*/  FMUL R35, R35, 1.4426950216293334961 ;  /* 0x3fb8aa3b23237820 */ /* 0x000fce0000400000 */
[----:B------:R-:W0:Y:S01]  /*5bd0*/  MUFU.EX2 R81, R81 ;  /* 0x0000005100517308 */ /* 0x000e220000000800 */
[----:B------:R-:W-:Y:S01]  /*5be0*/  FMUL R78, R78, 1.4426950216293334961 ;  /* 0x3fb8aa3b4e4e7820 */ /* 0x000fe20000400000 */
[----:B------:R-:W-:-:S06]  /*5bf0*/  FFMA R12, R12, UR9, -R2 ;  /* 0x000000090c0c7c23 */ /* 0x000fcc0008000802 */
[----:B------:R-:W0:Y:S01]  /*5c00*/  MUFU.EX2 R8, R8 ;  /* 0x0000000800087308 */ /* 0x000e220000000800 */
[----:B------:R-:W-:Y:S01]  /*5c10*/  FMUL R12, R12, 1.4426950216293334961 ;  /* 0x3fb8aa3b0c0c7820 */ /* 0x000fe20000400000 */
[----:B------:R-:W-:-:S06]  /*5c20*/  FFMA R13, R13, UR9, -R2 ;  /* 0x000000090d0d7c23 */ /* 0x000fcc0008000802 */
[----:B------:R-:W0:Y:S08]  /*5c30*/  MUFU.EX2 R83, R83 ;  /* 0x0000005300537308 */ /* 0x000e300000000800 */
[----:B------:R0:W-:Y:S01]  /*5c40*/  MUFU.EX2 R111, R35 ;  /* 0x00000023006f7308 */ /* 0x0001e20000000800 */
[----:B------:R-:W-:Y:S01]  /*5c50*/  FFMA R36, R36, UR9, -R2 ;  /* 0x0000000924247c23 */ /* 0x000fe20008000802 */
[----:B0-----:R-:W-:-:S06]  /*5c60*/  FADD R35, R4, R5 ;  /* 0x0000000504237221 */ /* 0x001fcc0000000000 */
[----:B------:R-:W0:Y:S01]  /*5c70*/  MUFU.EX2 R78, R78 ;  /* 0x0000004e004e7308 */ /* 0x000e220000000800 */
[----:B-1----:R-:W-:Y:S01]  /*5c80*/  FADD R32, R6, R35 ;  /* 0x0000002306207221 */ /* 0x002fe20000000000 */
[----:B------:R-:W-:-:S03]  /*5c90*/  FMUL R13, R13, 1.4426950216293334961 ;  /* 0x3fb8aa3b0d0d7820 */ /* 0x000fc60000400000 */
[----:B------:R-:W-:-:S03]  /*5ca0*/  FADD R35, R81, R32 ;  /* 0x0000002051237221 */ /* 0x000fc60000000000 */
[----:B------:R-:W1:Y:S01]  /*5cb0*/  MUFU.EX2 R12, R12 ;  /* 0x0000000c000c7308 */ /* 0x000e620000000800 */
[----:B------:R-:W-:Y:S01]  /*5cc0*/  FMUL R28, R36, 1.4426950216293334961 ;  /* 0x3fb8aa3b241c7820 */ /* 0x000fe20000400000 */
[----:B------:R-:W-:Y:S01]  /*5cd0*/  FADD R36, R8, R35 ;  /* 0x0000002308247221 */ /* 0x000fe20000000000 */
[----:B------:R-:W-:-:S03]  /*5ce0*/  FFMA R37, R37, UR9, -R2 ;  /* 0x0000000925257c23 */ /* 0x000fc60008000802 */
[----:B------:R-:W-:Y:S02]  /*5cf0*/  FADD R36, R83, R36 ;  /* 0x0000002453247221 */ /* 0x000fe40000000000 */
[----:B------:R-:W1:Y:S01]  /*5d00*/  MUFU.EX2 R13, R13 ;  /* 0x0000000d000d7308 */ /* 0x000e620000000800 */
[----:B------:R-:W-:Y:S01]  /*5d10*/  FMUL R31, R37, 1.4426950216293334961 ;  /* 0x3fb8aa3b251f7820 */ /* 0x000fe20000400000 */
[----:B------:R-:W-:Y:S01]  /*5d20*/  FMUL R14, R14, 1.4426950216293334961 ;  /* 0x3fb8aa3b0e0e7820 */ /* 0x000fe20000400000 */
[----:B------:R-:W-:Y:S01]  /*5d30*/  FADD R37, R11, R36 ;  /* 0x000000240b257221 */ /* 0x000fe20000000000 */
[----:B------:R-:W-:-:S03]  /*5d40*/  FFMA R18, R18, UR9, -R2 ;  /* 0x0000000912127c23 */ /* 0x000fc60008000802 */
[----:B0-----:R-:W-:Y:S01]  /*5d50*/  FADD R37, R78, R37 ;  /* 0x000000254e257221 */ /* 0x001fe20000000000 */
[----:B------:R-:W0:Y:S01]  /*5d60*/  MUFU.EX2 R14, R14 ;  /* 0x0000000e000e7308 */ /* 0x000e220000000800 */
[----:B------:R-:W-:Y:S02]  /*5d70*/  FMUL R18, R18, 1.4426950216293334961 ;  /* 0x3fb8aa3b12127820 */ /* 0x000fe40000400000 */
[----:B-1----:R-:W-:Y:S01]  /*5d80*/  FADD R36, R12, R37 ;  /* 0x000000250c247221 */ /* 0x002fe20000000000 */
[----:B------:R-:W-:-:S04]  /*5d90*/  FFMA R20, R20, UR9, -R2 ;  /* 0x0000000914147c23 */ /* 0x000fc80008000802 */
[----:B------:R-:W1:Y:S01]  /*5da0*/  MUFU.EX2 R89, R89 ;  /* 0x0000005900597308 */ /* 0x000e620000000800 */
[----:B------:R-:W-:Y:S01]  /*5db0*/  FADD R36, R13, R36 ;  /* 0x000000240d247221 */ /* 0x000fe20000000000 */
[--C-:B------:R-:W-:Y:S01]  /*5dc0*/  FFMA R38, R38, UR9, -R2.reuse ;  /* 0x0000000926267c23 */ /* 0x100fe20008000802 */
[----:B------:R-:W-:Y:S01]  /*5dd0*/  FMUL R20, R20, 1.4426950216293334961 ;  /* 0x3fb8aa3b14147820 */ /* 0x000fe20000400000 */
[----:B------:R-:W-:Y:S01]  /*5de0*/  FFMA R21, R21, UR9, -R2 ;  /* 0x0000000915157c23 */ /* 0x000fe20008000802 */
[----:B------:R-:W-:-:S03]  /*5df0*/  FADD R37, R15, R36 ;  /* 0x000000240f257221 */ /* 0x000fc60000000000 */
[----:B------:R-:W0:Y:S01]  /*5e00*/  MUFU.EX2 R18, R18 ;  /* 0x0000001200127308 */ /* 0x000e220000000800 */
[----:B------:R-:W-:Y:S01]  /*5e10*/  FMUL R38, R38, 1.4426950216293334961 ;  /* 0x3fb8aa3b26267820 */ /* 0x000fe20000400000 */
[----:B------:R-:W-:Y:S01]  /*5e20*/  FFMA R39, R39, UR9, -R2 ;  /* 0x0000000927277c23 */ /* 0x000fe20008000802 */
[----:B------:R-:W-:Y:S01]  /*5e30*/  FADD R37, R16, R37 ;  /* 0x0000002510257221 */ /* 0x000fe20000000000 */
[----:B------:R-:W-:-:S04]  /*5e40*/  FMUL R21, R21, 1.4426950216293334961 ;  /* 0x3fb8aa3b15157820 */ /* 0x000fc80000400000 */
[----:B------:R-:W0:Y:S01]  /*5e50*/  MUFU.EX2 R93, R93 ;  /* 0x0000005d005d7308 */ /* 0x000e220000000800 */
[----:B------:R-:W-:-:S07]  /*5e60*/  FMUL R39, R39, 1.4426950216293334961 ;  /* 0x3fb8aa3b27277820 */ /* 0x000fce0000400000 */
[----:B------:R-:W0:Y:S08]  /*5e70*/  MUFU.EX2 R20, R20 ;  /* 0x0000001400147308 */ /* 0x000e300000000800 */
[----:B------:R0:W-:Y:S02]  /*5e80*/  MUFU.EX2 R77, R38 ;  /* 0x00000026004d7308 */ /* 0x0001e40000000800 */
[----:B0-----:R-:W-:-:S06]  /*5e90*/  FADD R38, R14, R37 ;  /* 0x000000250e267221 */ /* 0x001fcc0000000000 */
[----:B------:R-:W0:Y:S08]  /*5ea0*/  MUFU.EX2 R21, R21 ;  /* 0x0000001500157308 */ /* 0x000e300000000800 */
[----:B------:R1:W-:Y:S02]  /*5eb0*/  MUFU.EX2 R96, R39 ;  /* 0x0000002700607308 */ /* 0x0003e40000000800 */
[----:B-1----:R-:W-:-:S06]  /*5ec0*/  FADD R39, R89, R38 ;  /* 0x0000002659277221 */ /* 0x002fcc0000000000 */
[----:B------:R-:W1:Y:S01]  /*5ed0*/  MUFU.EX2 R86, R86 ;  /* 0x0000005600567308 */ /* 0x000e620000000800 */
[----:B------:R-:W-:-:S04]  /*5ee0*/  FADD R38, R18, R39 ;  /* 0x0000002712267221 */ /* 0x000fc80000000000 */
[----:B------:R-:W-:-:S03]  /*5ef0*/  FADD R39, R93, R38 ;  /* 0x000000265d277221 */ /* 0x000fc60000000000 */
[----:B------:R-:W3:Y:S01]  /*5f00*/  MUFU.EX2 R99, R99 ;  /* 0x0000006300637308 */ /* 0x000ee20000000800 */
[----:B------:R-:W-:-:S07]  /*5f10*/  FADD R38, R20, R39 ;  /* 0x0000002714267221 */ /* 0x000fce0000000000 */
[----:B------:R-:W4:Y:S01]  /*5f20*/  MUFU.EX2 R22, R22 ;  /* 0x0000001600167308 */ /* 0x000f220000000800 */
[----:B0-----:R-:W-:Y:S01]  /*5f30*/  FADD R39, R21, R38 ;  /* 0x0000002615277221 */ /* 0x001fe20000000000 */
[----:B------:R-:W-:-:S03]  /*5f40*/  FFMA R40, R40, UR9, -R2 ;  /* 0x0000000928287c23 */ /* 0x000fc60008000802 */
[----:B-1----:R-:W-:Y:S01]  /*5f50*/  FADD R38, R86, R39 ;  /* 0x0000002756267221 */ /* 0x002fe20000000000 */
[----:B------:R-:W-:Y:S02]  /*5f60*/  FFMA R30, R30, UR9, -R2 ;  /* 0x000000091e1e7c23 */ /* 0x000fe40008000802 */
[----:B------:R-:W0:Y:S01]  /*5f70*/  MUFU.EX2 R90, R90 ;  /* 0x0000005a005a7308 */ /* 0x000e220000000800 */
[----:B---3--:R-:W-:Y:S01]  /*5f80*/  FADD R39, R99, R38 ;  /* 0x0000002663277221 */ /* 0x008fe20000000000 */
[----:B------:R-:W-:Y:S01]  /*5f90*/  FMUL R32, R40, 1.4426950216293334961 ;  /* 0x3fb8aa3b28207820 */ /* 0x000fe20000400000 */
[----:B------:R-:W-:Y:S01]  /*5fa0*/  FMUL R30, R30, 1.4426950216293334961 ;  /* 0x3fb8aa3b1e1e7820 */ /* 0x000fe20000400000 */
[----:B------:R-:W-:-:S04]  /*5fb0*/  FFMA R41, R41, UR9, -R2 ;  /* 0x0000000929297c23 */ /* 0x000fc80008000802 */
[----:B------:R-:W1:Y:S01]  /*5fc0*/  MUFU.EX2 R24, R24 ;  /* 0x0000001800187308 */ /* 0x000e620000000800 */
[----:B----4-:R-:W-:Y:S01]  /*5fd0*/  FADD R40, R22, R39 ;  /* 0x0000002716287221 */ /* 0x010fe20000000000 */
[----:B------:R-:W-:-:S03]  /*5fe0*/  FMUL R35, R41, 1.4426950216293334961 ;  /* 0x3fb8aa3b29237820 */ /* 0x000fc60000400000 */
[----:B------:R-:W-:Y:S01]  /*5ff0*/  FADD R40, R23, R40 ;  /* 0x0000002817287221 */ /* 0x000fe20000000000 */
[----:B------:R-:W-:Y:S02]  /*6000*/  FMUL R26, R26, 1.4426950216293334961 ;  /* 0x3fb8aa3b1a1a7820 */ /* 0x000fe40000400000 */
[----:B------:R-:W3:Y:S01]  /*6010*/  MUFU.EX2 R30, R30 ;  /* 0x0000001e001e7308 */ /* 0x000ee20000000800 */
[----:B------:R-:W-:Y:S01]  /*6020*/  FADD R41, R27, R40 ;  /* 0x000000281b297221 */ /* 0x000fe20000000000 */
[----:B------:R-:W-:-:S03]  /*6030*/  FFMA R34, R34, UR9, -R2 ;  /* 0x0000000922227c23 */ /* 0x000fc60008000802 */
[----:B0-----:R-:W-:-:S03]  /*6040*/  FADD R41, R90, R41 ;  /* 0x000000295a297221 */ /* 0x001fc60000000000 */
[----:B------:R-:W0:Y:S01]  /*6050*/  MUFU.EX2 R109, R109 ;  /* 0x0000006d006d7308 */ /* 0x000e220000000800 */
[----:B-1----:R-:W-:Y:S01]  /*6060*/  FADD R40, R24, R41 ;  /* 0x0000002918287221 */ /* 0x002fe20000000000 */
[----:B------:R-:W-:-:S06]  /*6070*/  FMUL R34, R34, 1.4426950216293334961 ;  /* 0x3fb8aa3b22227820 */ /* 0x000fcc0000400000 */
[----:B------:R-:W1:Y:S01]  /*6080*/  MUFU.EX2 R26, R26 ;  /* 0x0000001a001a7308 */ /* 0x000e620000000800 */
[----:B------:R-:W-:-:S07]  /*6090*/  FADD R41, R25, R40 ;  /* 0x0000002819297221 */ /* 0x000fce0000000000 */
[----:B------:R-:W4:Y:S01]  /*60a0*/  MUFU.EX2 R29, R29 ;  /* 0x0000001d001d7308 */ /* 0x000f220000000800 */
[----:B---3--:R-:W-:Y:S01]  /*60b0*/  FADD R40, R30, R41 ;  /* 0x000000291e287221 */ /* 0x008fe20000000000 */
[--C-:B------:R-:W-:Y:S01]  /*60c0*/  FFMA R43, R43, UR9, -R2.reuse ;  /* 0x000000092b2b7c23 */ /* 0x100fe20008000802 */
[----:B------:R-:W-:-:S05]  /*60d0*/  FFMA R44, R44, UR9, -R2 ;  /* 0x000000092c2c7c23 */ /* 0x000fca0008000802 */
[----:B------:R-:W3:Y:S01]  /*60e0*/  MUFU.EX2 R34, R34 ;  /* 0x0000002200227308 */ /* 0x000ee20000000800 */
[----:B0-----:R-:W-:Y:S01]  /*60f0*/  FADD R41, R109, R40 ;  /* 0x000000286d297221 */ /* 0x001fe20000000000 */
[----:B------:R-:W-:Y:S01]  /*6100*/  FMUL R43, R43, 1.4426950216293334961 ;  /* 0x3fb8aa3b2b2b7820 */ /* 0x000fe20000400000 */
[----:B------:R-:W-:Y:S02]  /*6110*/  FMUL R36, R44, 1.4426950216293334961 ;  /* 0x3fb8aa3b2c247820 */ /* 0x000fe40000400000 */
[----:B-1----:R-:W-:-:S03]  /*6120*/  FADD R44, R26, R41 ;  /* 0x000000291a2c7221 */ /* 0x002fc60000000000 */
[----:B------:R-:W0:Y:S08]  /*6130*/  MUFU.EX2 R28, R28 ;  /* 0x0000001c001c7308 */ /* 0x000e300000000800 */
[----:B------:R-:W1:Y:S08]  /*6140*/  MUFU.EX2 R31, R31 ;  /* 0x0000001f001f7308 */ /* 0x000e700000000800 */
[----:B------:R4:W-:Y:S02]  /*6150*/  MUFU.EX2 R113, R43 ;  /* 0x0000002b00717308 */ /* 0x0009e40000000800 */
[----:B----4-:R-:W-:-:S04]  /*6160*/  FADD R43, R29, R44 ;  /* 0x0000002c1d2b7221 */ /* 0x010fc80000000000 */
[----:B---3--:R-:W-:Y:S01]  /*6170*/  FADD R44, R34, R43 ;  /* 0x0000002b222c7221 */ /* 0x008fe20000000000 */
[----:B------:R-:W-:-:S03]  /*6180*/  FFMA R42, R42, UR9, -R2 ;  /* 0x000000092a2a7c23 */ /* 0x000fc60008000802 */
[----:B------:R-:W-:Y:S01]  /*6190*/  FADD R43, R111, R44 ;  /* 0x0000002c6f2b7221 */ /* 0x000fe20000000000 */
[----:B------:R-:W3:Y:S01]  /*61a0*/  MUFU.EX2 R32, R32 ;  /* 0x0000002000207308 */ /* 0x000ee20000000800 */
[----:B------:R-:W-:Y:S02]  /*61b0*/  FMUL R42, R42, 1.4426950216293334961 ;  /* 0x3fb8aa3b2a2a7820 */ /* 0x000fe40000400000 */
[----:B0-----:R-:W-:Y:S01]  /*61c0*/  FADD R44, R28, R43 ;  /* 0x0000002b1c2c7221 */ /* 0x001fe20000000000 */
[----:B------:R-:W-:-:S03]  /*61d0*/  FFMA R45, R45, UR9, -R2 ;  /* 0x000000092d2d7c23 */ /* 0x000fc60008000802 */
[----:B-1----:R-:W-:Y:S01]  /*61e0*/  FADD R44, R31, R44 ;  /* 0x0000002c1f2c7221 */ /* 0x002fe20000000000 */
[----:B------:R-:W0:Y:S03]  /*61f0*/  MUFU.EX2 R35, R35 ;  /* 0x0000002300237308 */ /* 0x000e260000000800 */
[----:B------:R-:W-:Y:S01]  /*6200*/  FADD R43, R77, R44 ;  /* 0x0000002c4d2b7221 */ /* 0x000fe20000000000 */
[----:B------:R-:W-:-:S04]  /*6210*/  FMUL R37, R45, 1.4426950216293334961 ;  /* 0x3fb8aa3b2d257820 */ /* 0x000fc80000400000 */
[----:B------:R-:W1:Y:S01]  /*6220*/  MUFU.EX2 R42, R42 ;  /* 0x0000002a002a7308 */ /* 0x000e620000000800 */
[----:B------:R-:W-:Y:S01]  /*6230*/  FADD R45, R96, R43 ;  /* 0x0000002b602d7221 */ /* 0x000fe20000000000 */
[--C-:B------:R-:W-:Y:S01]  /*6240*/  FFMA R46, R46, UR9, -R2.reuse ;  /* 0x000000092e2e7c23 */ /* 0x100fe20008000802 */
[--C-:B------:R-:W-:Y:S02]  /*6250*/  FFMA R47, R47, UR9, -R2.reuse ;  /* 0x000000092f2f7c23 */ /* 0x100fe40008000802 */
[----:B---3--:R-:W-:Y:S01]  /*6260*/  FADD R44, R32, R45 ;  /* 0x0000002d202c7221 */ /* 0x008fe20000000000 */
[----:B------:R-:W-:Y:S02]  /*6270*/  FMUL R46, R46, 1.4426950216293334961 ;  /* 0x3fb8aa3b2e2e7820 */ /* 0x000fe40000400000 */
[----:B------:R-:W3:Y:S01]  /*6280*/  MUFU.EX2 R36, R36 ;  /* 0x0000002400247308 */ /* 0x000ee20000000800 */
[----:B------:R-:W-:Y:S01]  /*6290*/  FFMA R48, R48, UR9, -R2 ;  /* 0x0000000930307c23 */ /* 0x000fe20008000802 */
[----:B0-----:R-:W-:Y:S01]  /*62a0*/  FADD R45, R35, R44 ;  /* 0x0000002c232d7221 */ /* 0x001fe20000000000 */
[----:B------:R-:W-:-:S05]  /*62b0*/  FMUL R47, R47, 1.4426950216293334961 ;  /* 0x3fb8aa3b2f2f7820 */ /* 0x000fca0000400000 */
[----:B------:R-:W0:Y:S01]  /*62c0*/  MUFU.EX2 R37, R37 ;  /* 0x0000002500257308 */ /* 0x000e220000000800 */
[----:B------:R-:W-:Y:S01]  /*62d0*/  FMUL R38, R48, 1.4426950216293334961 ;  /* 0x3fb8aa3b30267820 */ /* 0x000fe20000400000 */
[----:B-1----:R-:W-:Y:S01]  /*62e0*/  FADD R48, R42, R45 ;  /* 0x0000002d2a307221 */ /* 0x002fe20000000000 */
[----:B------:R-:W-:-:S05]  /*62f0*/  FFMA R49, R49, UR9, -R2 ;  /* 0x0000000931317c23 */ /* 0x000fca0008000802 */
[----:B------:R-:W1:Y:S01]  /*6300*/  MUFU.EX2 R46, R46 ;  /* 0x0000002e002e7308 */ /* 0x000e620000000800 */
[----:B------:R-:W-:Y:S01]  /*6310*/  FADD R45, R113, R48 ;  /* 0x00000030712d7221 */ /* 0x000fe20000000000 */
[----:B------:R-:W-:Y:S01]  /*6320*/  FMUL R39, R49, 1.4426950216293334961 ;  /* 0x3fb8aa3b31277820 */ /* 0x000fe20000400000 */
[----:B------:R-:W-:-:S05]  /*6330*/  FFMA R50, R50, UR9, -R2 ;  /* 0x0000000932327c23 */ /* 0x000fca0008000802 */
[----:B------:R-:W4:Y:S01]  /*6340*/  MUFU.EX2 R47, R47 ;  /* 0x0000002f002f7308 */ /* 0x000f220000000800 */
[----:B---3--:R-:W-:Y:S01]  /*6350*/  FADD R48, R36, R45 ;  /* 0x0000002d24307221 */ /* 0x008fe20000000000 */
[----:B------:R-:W-:Y:S01]  /*6360*/  FMUL R49, R50, 1.4426950216293334961 ;  /* 0x3fb8aa3b32317820 */ /* 0x000fe20000400000 */
[----:B------:R-:W-:-:S05]  /*6370*/  FFMA R51, R51, UR9, -R2 ;  /* 0x0000000933337c23 */ /* 0x000fca0008000802 */
[----:B------:R-:W3:Y:S01]  /*6380*/  MUFU.EX2 R38, R38 ;  /* 0x0000002600267308 */ /* 0x000ee20000000800 */
[----:B0-----:R-:W-:Y:S01]  /*6390*/  FADD R45, R37, R48 ;  /* 0x00000030252d7221 */ /* 0x001fe20000000000 */
[----:B------:R-:W-:Y:S01]  /*63a0*/  FMUL R50, R51, 1.4426950216293334961 ;  /* 0x3fb8aa3b33327820 */ /* 0x000fe20000400000 */
[--C-:B------:R-:W-:Y:S01]  /*63b0*/  FFMA R52, R52, UR9, -R2.reuse ;  /* 0x0000000934347c23 */ /* 0x100fe20008000802 */
[----:B------:R-:W-:-:S04]  /*63c0*/  FFMA R53, R53, UR9, -R2 ;  /* 0x0000000935357c23 */ /* 0x000fc80008000802 */
[----:B------:R-:W0:Y:S01]  /*63d0*/  MUFU.EX2 R39, R39 ;  /* 0x0000002700277308 */ /* 0x000e220000000800 */
[----:B-1----:R-:W-:Y:S01]  /*63e0*/  FADD R48, R46, R45 ;  /* 0x0000002d2e307221 */ /* 0x002fe20000000000 */
[----:B------:R-:W-:Y:S01]  /*63f0*/  FMUL R40, R52, 1.4426950216293334961 ;  /* 0x3fb8aa3b34287820 */ /* 0x000fe20000400000 */
[----:B------:R-:W-:-:S05]  /*6400*/  FMUL R41, R53, 1.4426950216293334961 ;  /* 0x3fb8aa3b35297820 */ /* 0x000fca0000400000 */
[----:B------:R-:W1:Y:S01]  /*6410*/  MUFU.EX2 R49, R49 ;  /* 0x0000003100317308 */ /* 0x000e620000000800 */
[----:B----4-:R-:W-:Y:S01]  /*6420*/  FADD R53, R47, R48 ;  /* 0x000000302f357221 */ /* 0x010fe20000000000 */
[--C-:B------:R-:W-:Y:S01]  /*6430*/  FFMA R54, R54, UR9, -R2.reuse ;  /* 0x0000000936367c23 */ /* 0x100fe20008000802 */
[----:B------:R-:W-:-:S05]  /*6440*/  FFMA R56, R56, UR9, -R2 ;  /* 0x0000000938387c23 */ /* 0x000fca0008000802 */
[----:B------:R-:W4:Y:S01]  /*6450*/  MUFU.EX2 R50, R50 ;  /* 0x0000003200327308 */ /* 0x000f220000000800 */
[----:B---3--:R-:W-:Y:S01]  /*6460*/  FADD R48, R38, R53 ;  /* 0x0000003526307221 */ /* 0x008fe20000000000 */
[----:B------:R-:W-:Y:S01]  /*6470*/  FMUL R51, R54, 1.4426950216293334961 ;  /* 0x3fb8aa3b36337820 */ /* 0x000fe20000400000 */
[----:B------:R-:W-:Y:S01]  /*6480*/  FFMA R55, R55, UR9, -R2 ;  /* 0x0000000937377c23 */ /* 0x000fe20008000802 */
[----:B------:R-:W-:-:S04]  /*6490*/  FMUL R43, R56, 1.4426950216293334961 ;  /* 0x3fb8aa3b382b7820 */ /* 0x000fc80000400000 */
[----:B------:R-:W3:Y:S01]  /*64a0*/  MUFU.EX2 R40, R40 ;  /* 0x0000002800287308 */ /* 0x000ee20000000800 */
[----:B0-----:R-:W-:Y:S01]  /*64b0*/  FADD R56, R39, R48 ;  /* 0x0000003027387221 */ /* 0x001fe20000000000 */
[----:B------:R-:W-:-:S06]  /*64c0*/  FMUL R52, R55, 1.4426950216293334961 ;  /* 0x3fb8aa3b37347820 */ /* 0x000fcc0000400000 */
[----:B------:R-:W0:Y:S01]  /*64d0*/  MUFU.EX2 R41, R41 ;  /* 0x0000002900297308 */ /* 0x000e220000000800 */
[----:B-1----:R-:W-:Y:S01]  /*64e0*/  FADD R53, R49, R56 ;  /* 0x0000003831357221 */ /* 0x002fe20000000000 */
[----:B------:R-:W-:-:S06]  /*64f0*/  FFMA R57, R57, UR9, -R2 ;  /* 0x0000000939397c23 */ /* 0x000fcc0008000802 */
[----:B------:R-:W1:Y:S01]  /*6500*/  MUFU.EX2 R51, R51 ;  /* 0x0000003300337308 */ /* 0x000e620000000800 */
[----:B----4-:R-:W-:Y:S01]  /*6510*/  FADD R53, R50, R53 ;  /* 0x0000003532357221 */ /* 0x010fe20000000000 */
        /* <DEDUP_REMOVED lines=9> */
[----:B------:R-:W-:-:S05]  /*65b0*/  FFMA R60, R60, UR9, -R2 ;  /* 0x000000093c3c7c23 */ /* 0x000fca0008000802 */
[----:B------:R-:W0:Y:S01]  /*65c0*/  MUFU.EX2 R44, R44 ;  /* 0x0000002c002c7308 */ /* 0x000e220000000800 */
[----:B-1----:R-:W-:Y:S01]  /*65d0*/  FADD R53, R51, R56 ;  /* 0x0000003833357221 */ /* 0x002fe20000000000 */
[----:B------:R-:W-:Y:S01]  /*65e0*/  FMUL R45, R60, 1.4426950216293334961 ;  /* 0x3fb8aa3b3c2d7820 */ /* 0x000fe20000400000 */
[----:B------:R-:W-:-:S05]  /*65f0*/  FFMA R61, R61, UR9, -R2 ;  /* 0x000000093d3d7c23 */ /* 0x000fca0008000802 */
        /* <DEDUP_REMOVED lines=15> */
[----:B------:R-:W-:Y:S01]  /*66f0*/  FFMA R65, R65, UR9, -R2 ;  /* 0x0000000941417c23 */ /* 0x000fe20008000802 */
[----:B------:R-:W-:-:S04]  /*6700*/  SHF.L.U32 R59, R0, 0x3, RZ ;  /* 0x00000003003b7819 */ /* 0x000fc800000006ff */
[----:B------:R-:W1:Y:S01]  /*6710*/  MUFU.EX2 R57, R57 ;  /* 0x0000003900397308 */ /* 0x000e620000000800 */
[----:B----4-:R-:W-:Y:S01]  /*6720*/  FADD R60, R55, R60 ;  /* 0x0000003c373c7221 */ /* 0x010fe20000000000 */
[----:B------:R-:W-:Y:S01]  /*6730*/  FMUL R56, R65, 1.4426950216293334961 ;  /* 0x3fb8aa3b41387820 */ /* 0x000fe20000400000 */
[--C-:B------:R-:W-:Y:S01]  /*6740*/  FFMA R66, R66, UR9, -R2.reuse ;  /* 0x0000000942427c23 */ /* 0x100fe20008000802 */
[----:B------:R-:W-:-:S04]  /*6750*/  FFMA R67, R67, UR9, -R2 ;  /* 0x0000000943437c23 */ /* 0x000fc80008000802 */
[----:B------:R-:W4:Y:S01]  /*6760*/  MUFU.EX2 R58, R58 ;  /* 0x0000003a003a7308 */ /* 0x000f220000000800 */
[----:B------:R-:W-:Y:S01]  /*6770*/  LOP3.LUT R61, R59, 0x30, RZ, 0xc0, !PT ;  /* 0x000000303b3d7812 */ /* 0x000fe200078ec0ff */
[----:B---3--:R-:W-:Y:S01]  /*6780*/  FADD R59, R45, R60 ;  /* 0x0000003c2d3b7221 */ /* 0x008fe20000000000 */
[----:B------:R-:W-:Y:S01]  /*6790*/  LOP3.LUT R62, R0, 0xff, RZ, 0xc0, !PT ;  /* 0x000000ff003e7812 */ /* 0x000fe200078ec0ff */
[----:B------:R-:W-:Y:S01]  /*67a0*/  FMUL R0, R66, 1.4426950216293334961 ;  /* 0x3fb8aa3b42007820 */ /* 0x000fe20000400000 */
[----:B------:R-:W-:-:S03]  /*67b0*/  FMUL R67, R67, 1.4426950216293334961 ;  /* 0x3fb8aa3b43437820 */ /* 0x000fc60000400000 */
[----:B------:R-:W3:Y:S01]  /*67c0*/  MUFU.EX2 R53, R53 ;  /* 0x0000003500357308 */ /* 0x000ee20000000800 */
[----:B0-----:R-:W-:Y:S01]  /*67d0*/  FADD R60, R48, R59 ;  /* 0x0000003b303c7221 */ /* 0x001fe20000000000 */
[----:B------:R-:W-:-:S06]  /*67e0*/  F2FP.SATFINITE.E4M3.F32.PACK_AB_MERGE_C R78, R78, R11, RZ ;  /* 0x0000000b4e4e723e */ /* 0x000fcc00048070ff */
[----:B------:R-:W0:Y:S01]  /*67f0*/  MUFU.EX2 R56, R56 ;  /* 0x0000003800387308 */ /* 0x000e220000000800 */
[----:B-1----:R-:W-:Y:S01]  /*6800*/  FADD R11, R57, R60 ;  /* 0x0000003c390b7221 */ /* 0x002fe20000000000 */
[----:B------:R-:W-:-:S06]  /*6810*/  F2FP.SATFINITE.E4M3.F32.PACK_AB_MERGE_C R15, R16, R15, RZ ;  /* 0x0000000f100f723e */ /* 0x000fcc00048070ff */
[----:B------:R-:W1:Y:S01]  /*6820*/  MUFU.EX2 R0, R0 ;  /* 0x0000000000007308 */ /* 0x000e620000000800 */
[----:B----4-:R-:W-:-:S07]  /*6830*/  FADD R16, R58, R11 ;  /* 0x0000000b3a107221 */ /* 0x010fce0000000000 */
[----:B------:R-:W4:Y:S01]  /*6840*/  MUFU.EX2 R67, R67 ;  /* 0x0000004300437308 */ /* 0x000f220000000800 */
[----:B---3--:R-:W-:Y:S01]  /*6850*/  FADD R11, R53, R16 ;  /* 0x00000010350b7221 */ /* 0x008fe20000000000 */
[----:B------:R-:W-:-:S03]  /*6860*/  F2FP.SATFINITE.E4M3.F32.PACK_AB_MERGE_C R46, R47, R46, RZ ;  /* 0x0000002e2f2e723e */ /* 0x000fc600048070ff */
[----:B0-----:R-:W-:-:S04]  /*6870*/  FADD R11, R56, R11 ;  /* 0x0000000b380b7221 */ /* 0x001fc80000000000 */
[----:B-1----:R-:W-:Y:S01]  /*6880*/  FADD R16, R0, R11 ;  /* 0x0000000b00107221 */ /* 0x002fe20000000000 */
[----:B------:R-:W-:Y:S02]  /*6890*/  LOP3.LUT R106, R132, 0x20, RZ, 0x3c, !PT ;  /* 0x00000020846a7812 */ /* 0x000fe400078e3cff */
[----:B----4-:R-:W-:Y:S01]  /*68a0*/  F2FP.SATFINITE.E4M3.F32.PACK_AB_MERGE_C R47, R67, R0, RZ ;  /* 0x00000000432f723e */ /* 0x010fe200048070ff */
[----:B------:R-:W-:Y:S01]  /*68b0*/  FADD R0, -R2, -INF ;  /* 0xff80000002007421 */ /* 0x000fe20000000100 */
[----:B------:R-:W-:Y:S03]  /*68c0*/  STS.U8 [R132+UR10+0xc000], R69 ;  /* 0x00c0004584007988 */ /* 0x000fe6000800000a */
[----:B------:R-:W-:Y:S01]  /*68d0*/  FMUL R0, R0, 1.4426950216293334961 ;  /* 0x3fb8aa3b00007820 */ /* 0x000fe20000400000 */
[----:B------:R-:W-:Y:S04]  /*68e0*/  STS.U8 [R132+UR10+0xc200], R79 ;  /* 0x00c2004f84007988 */ /* 0x000fe8000800000a */
[----:B------:R-:W-:Y:S01]  /*68f0*/  STS.U8 [R132+UR10+0xc400], R7 ;  /* 0x00c4000784007988 */ /* 0x000fe2000800000a */
[----:B------:R-:W0:Y:S03]  /*6900*/  MUFU.EX2 R0, R0 ;  /* 0x0000000000007308 */ /* 0x000e260000000800 */
[----:B-----5:R-:W-:Y:S04]  /*6910*/  STS.U8 [R132+UR10+0xc600], R9 ;  /* 0x00c6000984007988 */ /* 0x020fe8000800000a */
[----:B------:R-:W-:Y:S04]  /*6920*/  STS.U8 [R132+UR10+0xc800], R85 ;  /* 0x00c8005584007988 */ /* 0x000fe8000800000a */
[----:B------:R-:W-:Y:S04]  /*6930*/  STS.U8 [R132+UR10+0xca00], R87 ;  /* 0x00ca005784007988 */ /* 0x000fe8000800000a */
[----:B------:R1:W-:Y:S04]  /*6940*/  STS.U8 [R132+UR10+0xcc00], R17 ;  /* 0x00cc001184007988 */ /* 0x0003e8000800000a */
[----:B--2---:R2:W-:Y:S04]  /*6950*/  STS.U8 [R132+UR10+0xce00], R19 ;  /* 0x00ce001384007988 */ /* 0x0045e8000800000a */
        /* <DEDUP_REMOVED lines=11> */
[----:B------:R-:W-:Y:S01]  /*6a10*/  STS.U8 [R106+UR10+0xc700], R73 ;  /* 0x00c700496a007988 */ /* 0x000fe2000800000a */
[----:B------:R-:W-:-:S03]  /*6a20*/  F2FP.SATFINITE.E4M3.F32.PACK_AB_MERGE_C R6, R81, R6, RZ ;  /* 0x000000065106723e */ /* 0x000fc600048070ff */
[----:B------:R-:W-:Y:S01]  /*6a30*/  STS.U8 [R106+UR10+0xc900], R80 ;  /* 0x00c900506a007988 */ /* 0x000fe2000800000a */
[----:B------:R-:W-:-:S03]  /*6a40*/  F2FP.SATFINITE.E4M3.F32.PACK_AB_MERGE_C R93, R93, R18, RZ ;  /* 0x000000125d5d723e */ /* 0x000fc600048070ff */
[----:B------:R-:W-:Y:S01]  /*6a50*/  STS.U8 [R106+UR10+0xcb00], R72 ;  /* 0x00cb00486a007988 */ /* 0x000fe2000800000a */
[----:B------:R-:W-:-:S03]  /*6a60*/  LEA R104, R62, R61, 0x6 ;  /* 0x0000003d3e687211 */ /* 0x000fc600078e30ff */
[----:B------:R-:W-:Y:S01]  /*6a70*/  STS.U8 [R106+UR10+0xcd00], R82 ;  /* 0x00cd00526a007988 */ /* 0x000fe2000800000a */
[----:B------:R-:W-:Y:S02]  /*6a80*/  F2FP.SATFINITE.E4M3.F32.PACK_AB_MERGE_C R86, R99, R86, RZ ;  /* 0x000000566356723e */ /* 0x000fe400048070ff */
[----:B------:R-:W-:Y:S01]  /*6a90*/  F2FP.SATFINITE.E4M3.F32.PACK_AB_MERGE_C R27, R90, R27, RZ ;  /* 0x0000001b5a1b723e */ /* 0x000fe200048070ff */
[----:B------:R-:W-:Y:S01]  /*6aa0*/  STS.U8 [R106+UR10+0xcf00], R71 ;  /* 0x00cf00476a007988 */ /* 0x000fe2000800000a */
[----:B------:R-:W-:Y:S02]  /*6ab0*/  F2FP.SATFINITE.E4M3.F32.PACK_AB_MERGE_C R30, R109, R30, RZ ;  /* 0x0000001e6d1e723e */ /* 0x000fe400048070ff */
[----:B------:R-:W-:Y:S01]  /*6ac0*/  F2FP.SATFINITE.E4M3.F32.PACK_AB_MERGE_C R34, R111, R34, RZ ;  /* 0x000000226f22723e */ /* 0x000fe200048070ff */
[----:B------:R-:W-:Y:S01]  /*6ad0*/  STS.U8 [R106+UR10+0xd100], R84 ;  /* 0x00d100546a007988 */ /* 0x000fe2000800000a */
[----:B------:R-:W-:Y:S01]  /*6ae0*/  F2FP.SATFINITE.E4M3.F32.PACK_AB_MERGE_C R77, R96, R77, RZ ;  /* 0x0000004d604d723e */ /* 0x000fe200048070ff */
[----:B------:R-:W-:Y:S01]  /*6af0*/  FADD R67, R67, R16 ;  /* 0x0000001043437221 */ /* 0x000fe20000000000 */
[----:B------:R-:W-:Y:S01]  /*6b00*/  F2FP.SATFINITE.E4M3.F32.PACK_AB_MERGE_C R42, R113, R42, RZ ;  /* 0x0000002a712a723e */ /* 0x000fe200048070ff */
[----:B------:R-:W-:Y:S01]  /*6b10*/  STS.U8 [R106+UR10+0xd300], R70 ;  /* 0x00d300466a007988 */ /* 0x000fe2000800000a */
[----:B------:R-:W-:-:S02]  /*6b20*/  F2FP.SATFINITE.E4M3.F32.PACK_AB_MERGE_C R49, R50, R49, RZ ;  /* 0x000000313231723e */ /* 0x000fc400048070ff */
[----:B------:R-:W-:Y:S01]  /*6b30*/  F2FP.SATFINITE.E4M3.F32.PACK_AB_MERGE_C R51, R52, R51, RZ ;  /* 0x000000333433723e */ /* 0x000fe200048070ff */
[----:B------:R-:W-:Y:S01]  /*6b40*/  STS.U8 [R106+UR10+0xd500], R88 ;  /* 0x00d500586a007988 */ /* 0x000fe2000800000a */
[----:B------:R-:W-:Y:S02]  /*6b50*/  F2FP.SATFINITE.E4M3.F32.PACK_AB_MERGE_C R54, R55, R54, RZ ;  /* 0x000000363736723e */ /* 0x000fe400048070ff */
[----:B------:R-:W-:Y:S01]  /*6b60*/  F2FP.SATFINITE.E4M3.F32.PACK_AB_MERGE_C R57, R58, R57, RZ ;  /* 0x000000393a39723e */ /* 0x000fe200048070ff */
[----:B------:R-:W-:Y:S01]  /*6b70*/  STS.U8 [R106+UR10+0xd700], R68 ;  /* 0x00d700446a007988 */ /* 0x000fe2000800000a */
[----:B-1----:R-:W-:Y:S02]  /*6b80*/  F2FP.SATFINITE.E4M3.F32.PACK_AB_MERGE_C R17, R83, R8, R78 ;  /* 0x000000085311723e */ /* 0x002fe4000480704e */
[----:B------:R-:W-:Y:S01]  /*6b90*/  F2FP.SATFINITE.E4M3.F32.PACK_AB_MERGE_C R16, R5, R4, R6 ;  /* 0x000000040510723e */ /* 0x000fe20004807006 */
[----:B------:R-:W-:Y:S01]  /*6ba0*/  STS.U8 [R106+UR10+0xd900], R94 ;  /* 0x00d9005e6a007988 */ /* 0x000fe2000800000a */
[----:B------:R-:W-:-:S02]  /*6bb0*/  F2FP.SATFINITE.E4M3.F32.PACK_AB_MERGE_C R18, R13, R12, R15 ;  /* 0x0000000c0d12723e */ /* 0x000fc4000480700f */
[----:B--2---:R-:W-:Y:S01]  /*6bc0*/  F2FP.SATFINITE.E4M3.F32.PACK_AB_MERGE_C R19, R89, R14, R93 ;  /* 0x0000000e5913723e */ /* 0x004fe2000480705d */
[----:B------:R-:W-:Y:S01]  /*6bd0*/  STS.U8 [R106+UR10+0xdb00], R75 ;  /* 0x00db004b6a007988 */ /* 0x000fe2000800000a */
[----:B------:R-:W-:Y:S02]  /*6be0*/  F2FP.SATFINITE.E4M3.F32.PACK_AB_MERGE_C R13, R23, R22, R27 ;  /* 0x00000016170d723e */ /* 0x000fe4000480701b */
[----:B------:R-:W-:Y:S02]  /*6bf0*/  F2FP.SATFINITE.E4M3.F32.PACK_AB_MERGE_C R12, R21, R20, R86 ;  /* 0x00000014150c723e */ /* 0x000fe40004807056 */
[----:B------:R-:W-:Y:S02]  /*6c00*/  F2FP.SATFINITE.E4M3.F32.PACK_AB_MERGE_C R14, R25, R24, R30 ;  /* 0x00000018190e723e */ /* 0x000fe4000480701e */
[----:B------:R-:W-:Y:S02]  /*6c10*/  F2FP.SATFINITE.E4M3.F32.PACK_AB_MERGE_C R15, R29, R26, R34 ;  /* 0x0000001a1d0f723e */ /* 0x000fe40004807022 */
[----:B------:R-:W-:Y:S01]  /*6c20*/  LOP3.LUT R102, R104, 0x10, RZ, 0x3c, !PT ;  /* 0x0000001068667812 */ /* 0x000fe200078e3cff */
[----:B------:R-:W-:Y:S01]  /*6c30*/  STS.U8 [R106+UR10+0xdd00], R92 ;  /* 0x00dd005c6a007988 */ /* 0x000fe2000800000a */
[----:B------:R-:W-:-:S02]  /*6c40*/  F2FP.SATFINITE.E4M3.F32.PACK_AB_MERGE_C R9, R35, R32, R42 ;  /* 0x000000202309723e */ /* 0x000fc4000480702a */
[----:B------:R-:W-:Y:S02]  /*6c50*/  F2FP.SATFINITE.E4M3.F32.PACK_AB_MERGE_C R8, R31, R28, R77 ;  /* 0x0000001c1f08723e */ /* 0x000fe4000480704d */
[----:B---3--:R-:W-:Y:S02]  /*6c60*/  F2FP.SATFINITE.E4M3.F32.PACK_AB_MERGE_C R10, R37, R36, R46 ;  /* 0x00000024250a723e */ /* 0x008fe4000480702e */
[----:B------:R-:W-:Y:S02]  /*6c70*/  F2FP.SATFINITE.E4M3.F32.PACK_AB_MERGE_C R11, R39, R38, R49 ;  /* 0x00000026270b723e */ /* 0x000fe40004807031 */
[----:B------:R-:W-:Y:S01]  /*6c80*/  LOP3.LUT R100, R104, 0x20, RZ, 0x3c, !PT ;  /* 0x0000002068647812 */ /* 0x000fe200078e3cff */
[----:B------:R-:W-:Y:S01]  /*6c90*/  STS.U8 [R106+UR10+0xdf00], R133 ;  /* 0x00df00856a007988 */ /* 0x000fe2000800000a */
[----:B------:R-:W-:Y:S02]  /*6ca0*/  F2FP.SATFINITE.E4M3.F32.PACK_AB_MERGE_C R5, R44, R43, R54 ;  /* 0x0000002b2c05723e */ /* 0x000fe40004807036 */
[----:B------:R-:W-:-:S02]  /*6cb0*/  F2FP.SATFINITE.E4M3.F32.PACK_AB_MERGE_C R4, R41, R40, R51 ;  /* 0x000000282904723e */ /* 0x000fc40004807033 */
[----:B------:R-:W-:Y:S02]  /*6cc0*/  F2FP.SATFINITE.E4M3.F32.PACK_AB_MERGE_C R6, R48, R45, R57 ;  /* 0x0000002d3006723e */ /* 0x000fe40004807039 */
[----:B------:R-:W-:Y:S02]  /*6cd0*/  F2FP.SATFINITE.E4M3.F32.PACK_AB_MERGE_C R7, R56, R53, R47 ;  /* 0x000000353807723e */ /* 0x000fe4000480702f */
[----:B------:R-:W-:Y:S01]  /*6ce0*/  LOP3.LUT R98, R104, 0x30, RZ, 0x3c, !PT ;  /* 0x0000003068627812 */ /* 0x000fe200078e3cff */
[----:B------:R-:W-:Y:S01]  /*6cf0*/  STS.128 [R104+UR10+0x8000], R16 ;  /* 0x0080001068007988 */ /* 0x000fe20008000c0a */
[----:B0-----:R-:W-:-:S03]  /*6d00*/  FADD R252, R0, R67 ;  /* 0x0000004300fc7221 */ /* 0x001fc60000000000 */
[----:B------:R-:W-:Y:S04]  /*6d10*/  STL [R1+0x50], R102 ;  /* 0x0000506601007387 */ /* 0x000fe80000100800 */
[----:B------:R-:W-:Y:S04]  /*6d20*/  STS.128 [R102+UR10+0x8000], R12 ;  /* 0x0080000c66007988 */ /* 0x000fe80008000c0a */
[----:B------:R-:W-:Y:S04]  /*6d30*/  STL [R1+0x4c], R100 ;  /* 0x00004c6401007387 */ /* 0x000fe80000100800 */
[----:B------:R-:W-:Y:S04]  /*6d40*/  STS.128 [R100+UR10+0x8000], R8 ;  /* 0x0080000864007988 */ /* 0x000fe80008000c0a */
[----:B------:R-:W-:Y:S04]  /*6d50*/  STL [R1+0x48], R98 ;  /* 0x0000486201007387 */ /* 0x000fe80000100800 */
[----:B------:R0:W-:Y:S02]  /*6d60*/  STS.128 [R98+UR10+0x8000], R4 ;  /* 0x0080000462007988 */ /* 0x0001e40008000c0a */
[----:B0-----:R-:W0:Y:S01]  /*6d70*/  LDTM.x128 R4, tmem[UR12] ;  /* 0x0000000c000479ee */ /* 0x001e2200083c0000 */
[----:B------:R-:W-:Y:S01]  /*6d80*/  NOP ;  /* 0x0000000000007918 */ /* 0x000fe20000000000 */
[----:B------:R-:W-:Y:S05]  /*6d90*/  @!P2 BRA `(.L_x_9) ;  /* 0x000000080004a947 */ /* 0x000fea0003800000 */
[C---:B0-----:R-:W-:Y:S01]  /*6da0*/  FMUL R4, R0.reuse, R4 ;  /* 0x0000000400047220 */ /* 0x041fe20000400000 */
[C---:B------:R-:W-:Y:S01]  /*6db0*/  FMUL R5, R0.reuse, R5 ;  /* 0x0000000500057220 */ /* 0x040fe20000400000 */
        /* <DEDUP_REMOVED lines=125> */
[----:B------:R-:W-:-:S04]  /*7590*/  FMUL R131, R0, R131 ;  /* 0x0000008300837220 */ /* 0x000fc80000400000 */
[----:B------:R1:W-:Y:S03]  /*75a0*/  STTM.x128 tmem[UR12], R4 ;  /* 0x00000004000079ed */ /* 0x0003e600083c000c */
.L_x_9:
[----:B0-----:R-:W0:Y:S02]  /*75b0*/  FENCE.VIEW.ASYNC.T ;  /* 0x00000000000073c6 */ /* 0x001e240000000200 */
[----:B0-----:R-:W-:Y:S01]  /*75c0*/  BAR.SYNC.DEFER_BLOCKING 0x0 ;  /* 0x0000000000007b1d */ /* 0x001fe20000010000 */
[----:B------:R-:W-:-:S04]  /*75d0*/  UIADD3 UR16, UPT, UPT, UR16, -0x40, URZ ;  /* 0xffffffc010107890 */ /* 0x000fc8000fffe0ff */
[----:B------:R-:W-:Y:S01]  /*75e0*/  UISETP.GE.AND UP1, UPT, UR16, 0x1, UPT ;  /* 0x000000011000788c */ /* 0x000fe2000bf26270 */
[----:B------:R0:W-:Y:S06]  /*75f0*/  MEMBAR.ALL.CTA ;  /* 0x0000000000007992 */ /* 0x0001ec0000008000 */
[----:B0-----:R-:W0:Y:S02]  /*7600*/  FENCE.VIEW.ASYNC.S ;  /* 0x00000000000073c6 */ /* 0x001e240000000000 */
[----:B0-----:R-:W-:Y:S06]  /*7610*/  BAR.SYNC.DEFER_BLOCKING 0x0 ;  /* 0x0000000000007b1d */ /* 0x001fec0000010000 */
[----:B------:R-:W-:Y:S05]  /*7620*/  @!P3 BRA `(.L_x_10) ;  /* 0x000000000090b947 */ /* 0x000fea0003800000 */
[----:B------:R-:W-:Y:S02]  /*7630*/  UIADD3 UR4, UPT, UPT, UR10, 0x8000, URZ ;  /* 0x000080000a047890 */ /* 0x000fe4000fffe0ff */
[----:B------:R-:W-:Y:S02]  /*7640*/  UIADD3 UR5, UPT, UPT, UR10, 0xc000, URZ ;  /* 0x0000c0000a057890 */ /* 0x000fe4000fffe0ff */
[----:B------:R-:W-:Y:S02]  /*7650*/  USHF.R.U32.HI UR22, URZ, 0x4, UR4 ;  /* 0x00000004ff167899 */ /* 0x000fe40008011604 */
[----:B------:R-:W-:Y:S02]  /*7660*/  USHF.R.U32.HI UR5, URZ, 0x4, UR5 ;  /* 0x00000004ff057899 */ /* 0x000fe40008011605 */
[----:B------:R-:W-:Y:S01]  /*7670*/  USGXT.U32 UR22, UR22, 0xe ;  /* 0x0000000e1616789a */ /* 0x000fe20008000000 */
[----:B------:R-:W-:Y:S01]  /*7680*/  UMOV UR4, URZ ;  /* 0x000000ff00047c82 */ /* 0x000fe20008000000 */
[----:B------:R-:W-:-:S02]  /*7690*/  USGXT.U32 UR8, UR5, 0xe ;  /* 0x0000000e0508789a */ /* 0x000fc40008000000 */
[----:B------:R-:W-:Y:S01]  /*76a0*/  UIADD3 UR30, UP2, UPT, UR22, 0x2, URZ ;  /* 0x00000002161e7890 */ /* 0x000fe2000ff5e0ff */
[----:B------:R-:W-:Y:S01]  /*76b0*/  UMOV UR20, 0xfffffffe ;  /* 0xfffffffe00147882 */ /* 0x000fe20000000000 */
[----:B------:R-:W-:Y:S02]  /*76c0*/  UMOV UR21, 0x7fffbfdf ;  /* 0x7fffbfdf00157882 */ /* 0x000fe40000000000 */
[----:B------:R-:W-:Y:S01]  /*76d0*/  UIADD3.X UR31, UPT, UPT, UR4, -0x7fffbfe0, URZ, UP2, !UPT ;  /* 0x80004020041f7890 */ /* 0x000fe200097fe4ff */
[----:B------:R-:W-:Y:S01]  /*76e0*/  UMOV UR9, URZ ;  /* 0x000000ff00097c82 */ /* 0x000fe20008000000 */
[----:B------:R-:W-:Y:S02]  /*76f0*/  UIADD3 UR25, UPT, UPT, UR11, 0x80, URZ ;  /* 0x000000800b197890 */ /* 0x000fe4000fffe0ff */
[----:B------:R-:W-:Y:S02]  /*7700*/  UIADD3.64 UR20, UPT, UPT, UR8, -UR20, URZ ;  /* 0x8000001408147297 */ /* 0x000fe4000fffe0ff */
[----:B------:R-:W-:-:S02]  /*7710*/  UIADD3.64 UR26, UPT, UPT, UR30, 0x1fe, URZ ;  /* 0x000001fe1e1a7897 */ /* 0x000fc4000fffe0ff */
[----:B------:R-:W-:Y:S02]  /*7720*/  UIADD3 UR38, UPT, UPT, UR11, 0x80, URZ ;  /* 0x000000800b267890 */ /* 0x000fe4000fffe0ff */
[----:B------:R-:W-:Y:S01]  /*7730*/  UIADD3.64 UR28, UPT, UPT, UR30, 0x200, URZ ;  /* 0x000002001e1c7897 */ /* 0x000fe2000fffe0ff */
[----:B------:R-:W-:Y:S01]  /*7740*/  UMOV UR32, 0x0 ;  /* 0x0000000000207882 */ /* 0x000fe20000000000 */
[----:B------:R-:W-:Y:S01]  /*7750*/  UMOV UR33, 0x8200010 ;  /* 0x0820001000217882 */ /* 0x000fe20000000000 */
[----:B------:R-:W-:Y:S01]  /*7760*/  UMOV UR9, 0x80004020 ;  /* 0x8000402000097882 */ /* 0x000fe20000000000 */
[----:B------:R-:W-:Y:S01]  /*7770*/  UMOV UR23, 0x80004020 ;  /* 0x8000402000177882 */ /* 0x000fe20000000000 */
[----:B------:R-:W-:Y:S01]  /*7780*/  UMOV UR34, 0x0 ;  /* 0x0000000000227882 */ /* 0x000fe20000000000 */
[----:B------:R-:W-:Y:S01]  /*7790*/  UMOV UR35, 0x8200010 ;  /* 0x0820001000237882 */ /* 0x000fe20000000000 */
[----:B------:R-:W-:Y:S01]  /*77a0*/  UMOV UR36, 0x0 ;  /* 0x0000000000247882 */ /* 0x000fe20000000000 */
[----:B------:R-:W-:Y:S01]  /*77b0*/  UMOV UR37, 0x8200010 ;  /* 0x0820001000257882 */ /* 0x000fe20000000000 */
[----:B------:R-:W-:Y:S01]  /*77c0*/  UMOV UR4, UR14 ;  /* 0x0000000e00047c82 */ /* 0x000fe20008000000 */
[----:B------:R-:W-:Y:S01]  /*77d0*/  UMOV UR5, URZ ;  /* 0x000000ff00057c82 */ /* 0x000fe20008000000 */
[----:B------:R0:W-:Y:S01]  /*77e0*/  UTCQMMA gdesc[UR22], gdesc[UR8], tmem[UR11], tmem[UR32], idesc[UR33], UPT ;  /* 0x00ff2008160075ea */ /* 0x0001e2000b80030b */
[----:B------:R-:W-:Y:S01]  /*77f0*/  UMOV UR40, 0x0 ;  /* 0x0000000000287882 */ /* 0x000fe20000000000 */
[----:B------:R-:W-:Y:S01]  /*7800*/  UMOV UR41, 0x8200010 ;  /* 0x0820001000297882 */ /* 0x000fe20000000000 */
[----:B------:R0:W-:Y:S01]  /*7810*/  UTCQMMA gdesc[UR30], gdesc[UR20], tmem[UR11], tmem[UR34], idesc[UR35], UPT ;  /* 0x00ff22141e0075ea */ /* 0x0001e2000b80030b */
[----:B------:R-:W-:Y:S01]  /*7820*/  UMOV UR4, UR4 ;  /* 0x0000000400047c82 */ /* 0x000fe20008000000 */
[----:B------:R0:W-:Y:S01]  /*7830*/  UTCQMMA gdesc[UR26], gdesc[UR8], tmem[UR25], tmem[UR36], idesc[UR37], UPT ;  /* 0x00ff24081a0075ea */ /* 0x0001e2000b800319 */
[----:B------:R0:W-:Y:S01]  /*7840*/  UTCQMMA gdesc[UR28], gdesc[UR20], tmem[UR38], tmem[UR40], idesc[UR41], UPT ;  /* 0x00ff28141c0075ea */ /* 0x0001e2000b800326 */
[----:B------:R0:W-:Y:S01]  /*7850*/  UTCBAR [UR4], URZ ;  /* 0x000000ff040073e9 */ /* 0x0001e200080000ff */
[----:B------:R-:W-:Y:S01]  /*7860*/  NOP ;  /* 0x0000000000007918 */ /* 0x000fe20000000000 */
.L_x_10:
[----:B------:R-:W-:Y:S01]  /*7870*/  FSEL R2, R2, -INF , P2 ;  /* 0xff80000002027808 */ /* 0x000fe20001000000 */
[----:B------:R-:W-:Y:S01]  /*7880*/  UMOV UR60, URZ ;  /* 0x000000ff003c7c82 */ /* 0x000fe20008000000 */
[----:B------:R-:W-:Y:S01]  /*7890*/  FSEL R252, R252, 1, P2 ;  /* 0x3f800000fcfc7808 */ /* 0x000fe20001000000 */
[----:B------:R-:W-:Y:S06]  /*78a0*/  BRA.U !UP1, `(.L_x_11) ;  /* 0x0000003d09007547 */ /* 0x000fec000b800000 */
[----:B0-----:R-:W-:Y:S01]  /*78b0*/  USHF.R.U32.HI UR20, URZ, 0x4, UR17 ;  /* 0x00000004ff147899 */ /* 0x001fe20008011611 */
[----:B-1----:R-:W-:Y:S01]  /*78c0*/  HFMA2 R68, -RZ, RZ, 0, 0 ;  /* 0x00000000ff447431 */ /* 0x002fe200000001ff */
[----:B------:R-:W-:Y:S01]  /*78d0*/  USHF.R.U32.HI UR64, URZ, 0x4, UR10 ;  /* 0x00000004ff407899 */ /* 0x000fe2000801160a */
[----:B------:R-:W-:Y:S01]  /*78e0*/  SHF.L.U32 R3, R3, 0x6, RZ ;  /* 0x0000000603037819 */ /* 0x000fe200000006ff */
[----:B------:R-:W-:Y:S01]  /*78f0*/  USGXT.U32 UR20, UR20, 0xe ;  /* 0x0000000e1414789a */ /* 0x000fe20008000000 */
[----:B------:R-:W-:Y:S01]  /*7900*/  MOV R0, R2 ;  /* 0x0000000200007202 */ /* 0x000fe20000000f00 */
[----:B------:R-:W-:Y:S02]  /*7910*/  USGXT.U32 UR64, UR64, 0xe ;  /* 0x0000000e4040789a */ /* 0x000fe40008000000 */
[----:B------:R-:W-:Y:S02]  /*7920*/  UIADD3 UR21, UPT, UPT, UR10, 0x8000, URZ ;  /* 0x000080000a157890 */ /* 0x000fe4000fffe0ff */
[----:B------:R-:W-:-:S02]  /*7930*/  UISETP.NE.U32.AND UP1, UPT, UR24, URZ, UPT ;  /* 0x000000ff1800728c */ /* 0x000fc4000bf25070 */
[----:B------:R-:W-:Y:S02]  /*7940*/  UIADD3 UR24, UP2, UPT, UR20, 0x2, URZ ;  /* 0x0000000214187890 */ /* 0x000fe4000ff5e0ff */
[----:B------:R-:W-:Y:S01]  /*7950*/  UIADD3 UR22, UP3, UPT, UR64, 0x100, URZ ;  /* 0x0000010040167890 */ /* 0x000fe2000ff7e0ff */
[----:B------:R-:W-:Y:S01]  /*7960*/  UMOV UR4, URZ ;  /* 0x000000ff00047c82 */ /* 0x000fe20008000000 */
[----:B------:R-:W-:Y:S01]  /*7970*/  UMOV UR5, URZ ;  /* 0x000000ff00057c82 */ /* 0x000fe20008000000 */
[----:B------:R-:W-:Y:S02]  /*7980*/  USHF.R.U32.HI UR21, URZ, 0x4, UR21 ;  /* 0x00000004ff157899 */ /* 0x000fe40008011615 */
[----:B------:R-:W-:Y:S02]  /*7990*/  UIADD3.X UR25, UPT, UPT, UR4, 0x40004040, URZ, UP2, !UPT ;  /* 0x4000404004197890 */ /* 0x000fe400097fe4ff */
[----:B------:R-:W-:Y:S02]  /*79a0*/  UIADD3.X UR23, UPT, UPT, UR5, 0x40004040, URZ, UP3, !UPT ;  /* 0x4000404005177890 */ /* 0x000fe40009ffe4ff */
[----:B------:R-:W-:-:S02]  /*79b0*/  UIADD3 UR26, UP2, UPT, UR22, 0x100, URZ ;  /* 0x00000100161a7890 */ /* 0x000fc4000ff5e0ff */
[----:B------:R-:W-:Y:S02]  /*79c0*/  UIADD3 UR9, UPT, UPT, UR10, 0x10000, URZ ;  /* 0x000100000a097890 */ /* 0x000fe4000fffe0ff */
[----:B------:R-:W-:Y:S02]  /*79d0*/  UIADD3 UR28, UP6, UPT, UR22, 0x200, URZ ;  /* 0x00000200161c7890 */ /* 0x000fe4000ffde0ff */
[----:B------:R-:W-:Y:S02]  /*79e0*/  USGXT.U32 UR71, UR21, 0xe ;  /* 0x0000000e1547789a */ /* 0x000fe40008000000 */
[----:B------:R-:W-:Y:S02]  /*79f0*/  UIADD3.X UR27, UPT, UPT, UR23, URZ, URZ, UP2, !UPT ;  /* 0x000000ff171b7290 */ /* 0x000fe400097fe4ff */
[----:B------:R-:W-:Y:S02]  /*7a00*/  USHF.R.U32.HI UR9, URZ, 0x4, UR9 ;  /* 0x00000004ff097899 */ /* 0x000fe40008011609 */
[----:B------:R-:W-:-:S02]  /*7a10*/  UIADD3 UR34, UP3, UPT, UR22, 0x500, URZ ;  /* 0x0000050016227890 */ /* 0x000fc4000ff7e0ff */
[----:B------:R-:W-:Y:S02]  /*7a20*/  UIADD3 UR36, UP2, UPT, UR22, 0x600, URZ ;  /* 0x0000060016247890 */ /* 0x000fe4000ff5e0ff */
[----:B------:R-:W-:Y:S02]  /*7a30*/  UIADD3.X UR29, UPT, UPT, UR23, URZ, URZ, UP6, !UPT ;  /* 0x000000ff171d7290 */ /* 0x000fe4000b7fe4ff */
[----:B------:R-:W-:Y:S02]  /*7a40*/  UIADD3 UR38, UP6, UPT, UR71, 0x2, URZ ;  /* 0x0000000247267890 */ /* 0x000fe4000ffde0ff */
[----:B------:R-:W-:Y:S01]  /*7a50*/  USHF.L.U32 UR17, UR6, 0x6, URZ ;  /* 0x0000000606117899 */ /* 0x000fe200080006ff */
[----:B------:R-:W-:Y:S01]  /*7a60*/  UMOV UR8, URZ ;  /* 0x000000ff00087c82 */ /* 0x000fe20008000000 */
[----:B------:R-:W-:Y:S02]  /*7a70*/  USGXT.U32 UR50, UR9, 0xe ;  /* 0x0000000e0932789a */ /* 0x000fe40008000000 */
[----:B------:R-:W-:-:S02]  /*7a80*/  UIADD3.X UR35, UPT, UPT, UR23, URZ, URZ, UP3, !UPT ;  /* 0x000000ff17237290 */ /* 0x000fc40009ffe4ff */
[----:B------:R-:W-:Y:S02]  /*7a90*/  UIADD3.X UR37, UPT, UPT, UR23, URZ, URZ, UP2, !UPT ;  /* 0x000000ff17257290 */ /* 0x000fe400097fe4ff */
[----:B------:R-:W-:Y:S02]  /*7aa0*/  UIADD3 UR30, UP5, UPT, UR22, 0x300, URZ ;  /* 0x00000300161e7890 */ /* 0x000fe4000ffbe0ff */
[----:B------:R-:W-:Y:S02]  /*7ab0*/  UIADD3 UR32, UP4, UPT, UR22, 0x400, URZ ;  /* 0x0000040016207890 */ /* 0x000fe4000ff9e0ff */
[----:B------:R-:W-:Y:S02]  /*7ac0*/  UIADD3.X UR39, UPT, UPT, UR8, -0x7fffbfe0, URZ, UP6, !UPT ;  /* 0x8000402008277890 */ /* 0x000fe4000b7fe4ff */
[----:B------:R-:W-:Y:S02]  /*7ad0*/  UIADD3 UR42, UP2, UPT, UR38, 0x1fe, URZ ;  /* 0x000001fe262a7890 */ /* 0x000fe4000ff5e0ff */
[----:B------:R-:W-:Y:S01]  /*7ae0*/  UIADD3 UR44, UP3, UPT, UR38, 0x200, URZ ;  /* 0x00000200262c7890 */ /* 0x000fe2000ff7e0ff */
[----:B------:R-:W-:Y:S01]  /*7af0*/  UMOV UR40, 0xfffffffe ;  /* 0xfffffffe00287882 */ /* 0x000fe20000000000 */
[----:B------:R-:W-:Y:S01]  /*7b00*/  UMOV UR41, 0x7fffbfdf ;  /* 0x7fffbfdf00297882 */ /* 0x000fe20000000000 */
[----:B------:R-:W-:Y:S01]  /*7b10*/  UMOV UR51, URZ ;  /* 0x000000ff00337c82 */ /* 0x000fe20008000000 */
[----:B------:R-:W-:Y:S01]  /*7b20*/  UMOV UR68, 0x1 ;  /* 0x0000000100447882 */ /* 0x000fe20000000000 */
[----:B------:R-:W-:Y:S01]  /*7b30*/  UIADD3.64 UR40, UPT, UPT, UR50, -UR40, URZ ;  /* 0x8000002832287297 */ /* 0x000fe2000fffe0ff */
[----:B------:R-:W-:Y:S01]  /*7b40*/  UMOV UR72, URZ ;  /* 0x000000ff00487c82 */ /* 0x000fe20008000000 */
[----:B------:R-:W-:Y:S01]  /*7b50*/  UMOV UR6, URZ ;  /* 0x000000ff00067c82 */ /* 0x000fe20008000000 */
[----:B------:R-:W0:Y:S01]  /*7b60*/  LDCU UR69, c[0x0][0x3a8] ;  /* 0x00007500ff4577ac */ /* 0x000e220008000800 */
[----:B------:R-:W-:Y:S01]  /*7b70*/  UMOV UR70, UR17 ;  /* 0x0000001100467c82 */ /* 0x000fe20008000000 */
[----:B------:R-:W-:-:S02]  /*7b80*/  UIADD3.X UR31, UPT, UPT, UR23, URZ, URZ, UP5, !UPT ;  /* 0x000000ff171f7290 */ /* 0x000fc4000affe4ff */
[----:B------:R-:W-:Y:S02]  /*7b90*/  UIADD3.X UR33, UPT, UPT, UR23, URZ, URZ, UP4, !UPT ;  /* 0x000000ff17217290 */ /* 0x000fe4000a7fe4ff */
[----:B------:R-:W-:Y:S02]  /*7ba0*/  UIADD3.64 UR46, UPT, UPT, UR24, 0x2, URZ ;  /* 0x00000002182e7897 */ /* 0x000fe4000fffe0ff */
[----:B------:R-:W-:Y:S02]  /*7bb0*/  UIADD3.64 UR48, UPT, UPT, UR24, 0x4, URZ ;  /* 0x0000000418307897 */ /* 0x000fe4000fffe0ff */
[----:B------:R-:W-:Y:S02]  /*7bc0*/  UIADD3.X UR43, UPT, UPT, UR39, URZ, URZ, UP2, !UPT ;  /* 0x000000ff272b7290 */ /* 0x000fe400097fe4ff */
[----:B------:R-:W-:Y:S01]  /*7bd0*/  UIADD3.X UR45, UPT, UPT, UR39, URZ, URZ, UP3, !UPT ;  /* 0x000000ff272d7290 */ /* 0x000fe20009ffe4ff */
[----:B------:R-:W-:Y:S01]  /*7be0*/  UMOV UR21, 0x40004040 ;  /* 0x4000404000157882 */ /* 0x000fe20000000000 */
[----:B------:R-:W-:-:S10]  /*7bf0*/  UMOV UR51, 0x80004020 ;  /* 0x8000402000337882 */ /* 0x000fd40000000000 */
.L_x_16:
[----:B------:R-:W2:Y:S04]  /*7c00*/  LDL.64 R8, [R1+0x40] ;  /* 0x0000400001087983 */ /* 0x000ea80000100a00 */
[----:B------:R-:W3:Y:S04]  /*7c10*/  LDL.64 R10, [R1+0x20] ;  /* 0x00002000010a7983 */ /* 0x000ee80000100a00 */
[----:B------:R-:W4:Y:S04]  /*7c20*/  LDL.64 R12, [R1] ;  /* 0x00000000010c7983 */ /* 0x000f280000100a00 */
[----:B------:R-:W5:Y:S04]  /*7c30*/  LDL.64 R30, [R1+0x38] ;  /* 0x00003800011e7983 */ /* 0x000f680000100a00 */
[----:B------:R-:W5:Y:S01]  /*7c40*/  LDL.64 R24, [R1+0x18] ;  /* 0x0000180001187983 */ /* 0x000f620000100a00 */
[----:B------:R-:W-:-:S03]  /*7c50*/  SHF.R.S32.HI R43, RZ, 0x1f, R3 ;  /* 0x0000001fff2b7819 */ /* 0x000fc60000011403 */
[----:B------:R-:W5:Y:S04]  /*7c60*/  LDL.64 R50, [R1+0x30] ;  /* 0x0000300001327983 */ /* 0x000f680000100a00 */
[----:B------:R-:W5:Y:S04]  /*7c70*/  LDL.64 R48, [R1+0x10] ;  /* 0x0000100001307983 */ /* 0x000f680000100a00 */
[----:B------:R-:W5:Y:S04]  /*7c80*/  LDL.64 R46, [R1+0x28] ;  /* 0x00002800012e7983 */ /* 0x000f680000100a00 */
[----:B------:R-:W5:Y:S01]  /*7c90*/  LDL.64 R44, [R1+0x8] ;  /* 0x00000800012c7983 */ /* 0x000f620000100a00 */
[----:B--2---:R-:W-:-:S02]  /*7ca0*/  IADD3 R4, P2, PT, R3, R8, RZ ;  /* 0x0000000803047210 */ /* 0x004fc40007f5e0ff */
[----:B---3--:R-:W-:Y:S02]  /*7cb0*/  IADD3 R6, P3, PT, R3, R10, RZ ;  /* 0x0000000a03067210 */ /* 0x008fe40007f7e0ff */
[----:B------:R-:W-:Y:S02]  /*7cc0*/  IADD3.X R5, PT, PT, R43, R9, RZ, P2, !PT ;  /* 0x000000092b057210 */ /* 0x000fe400017fe4ff */
[----:B----4-:R-:W-:Y:S02]  /*7cd0*/  IADD3 R8, P2, PT, R3, R12, RZ ;  /* 0x0000000c03087210 */ /* 0x010fe40007f5e0ff */
[----:B------:R-:W-:Y:S01]  /*7ce0*/  IADD3.X R7, PT, PT, R43, R11, RZ, P3, !PT ;  /* 0x0000000b2b077210 */ /* 0x000fe20001ffe4ff */
[----:B------:R5:W2:Y:S01]  /*7cf0*/  LDG.E.U8 R21, desc[UR18][R4.64] ;  /* 0x0000001204157981 */ /* 0x000aa2000c1e1100 */
[----:B------:R-:W-:Y:S02]  /*7d00*/  IADD3 R10, P3, PT, R3, R236, RZ ;  /* 0x000000ec030a7210 */ /* 0x000fe40007f7e0ff */
[----:B------:R-:W-:Y:S01]  /*7d10*/  IADD3.X R9, PT, PT, R43, R13, RZ, P2, !PT ;  /* 0x0000000d2b097210 */ /* 0x000fe200017fe4ff */
[----:B-1----:R1:W3:Y:S01]  /*7d20*/  LDG.E.U8 R23, desc[UR18][R6.64] ;  /* 0x0000001206177981 */ /* 0x0022e2000c1e1100 */
[----:B------:R-:W-:-:S02]  /*7d30*/  IADD3 R12, P2, PT, R3, R228, RZ ;  /* 0x000000e4030c7210 */ /* 0x000fc40007f5e0ff */
[----:B------:R-:W-:Y:S01]  /*7d40*/  IADD3.X R11, PT, PT, R43, R237, RZ, P3, !PT ;  /* 0x000000ed2b0b7210 */ /* 0x000fe20001ffe4ff */
[----:B------:R4:W3:Y:S01]  /*7d50*/  LDG.E.U8 R27, desc[UR18][R8.64] ;  /* 0x00000012081b7981 */ /* 0x0008e2000c1e1100 */
[----:B------:R-:W-:Y:S02]  /*7d60*/  IADD3 R14, P3, PT, R3, R220, RZ ;  /* 0x000000dc030e7210 */ /* 0x000fe40007f7e0ff */
[----:B------:R-:W-:Y:S01]  /*7d70*/  IADD3.X R13, PT, PT, R43, R229, RZ, P2, !PT ;  /* 0x000000e52b0d7210 */ /* 0x000fe200017fe4ff */
[----:B------:R0:W3:Y:S01]  /*7d80*/  LDG.E.U8 R29, desc[UR18][R10.64] ;  /* 0x000000120a1d7981 */ /* 0x0000e2000c1e1100 */
[----:B------:R-:W-:Y:S02]  /*7d90*/  IADD3 R16, P2, PT, R3, R212, RZ ;  /* 0x000000d403107210 */ /* 0x000fe40007f5e0ff */
[----:B------:R-:W-:Y:S01]  /*7da0*/  IADD3.X R15, PT, PT, R43, R221, RZ, P3, !PT ;  /* 0x000000dd2b0f7210 */ /* 0x000fe20001ffe4ff */
[----:B------:R0:W3:Y:S01]  /*7db0*/  LDG.E.U8 R33, desc[UR18][R12.64] ;  /* 0x000000120c217981 */ /* 0x0000e2000c1e1100 */
[----:B------:R-:W-:-:S02]  /*7dc0*/  IADD3 R18, P3, PT, R3, R204, RZ ;  /* 0x000000cc03127210 */ /* 0x000fc40007f7e0ff */
[----:B------:R-:W-:Y:S01]  /*7dd0*/  IADD3.X R17, PT, PT, R43, R213, RZ, P2, !PT ;  /* 0x000000d52b117210 */ /* 0x000fe200017fe4ff */
[----:B------:R0:W3:Y:S01]  /*7de0*/  LDG.E.U8 R35, desc[UR18][R14.64] ;  /* 0x000000120e237981 */ /* 0x0000e2000c1e1100 */
[----:B-----5:R-:W-:Y:S02]  /*7df0*/  IADD3 R4, P2, PT, R3, R30, RZ ;  /* 0x0000001e03047210 */ /* 0x020fe40007f5e0ff */
[----:B------:R-:W-:Y:S01]  /*7e00*/  IADD3.X R19, PT, PT, R43, R205, RZ, P3, !PT ;  /* 0x000000cd2b137210 */ /* 0x000fe20001ffe4ff */
[----:B------:R5:W3:Y:S01]  /*7e10*/  LDG.E.U8 R39, desc[UR18][R16.64] ;  /* 0x0000001210277981 */ /* 0x000ae2000c1e1100 */
[----:B-1----:R-:W-:Y:S02]  /*7e20*/  IADD3 R6, P3, PT, R3, R24, RZ ;  /* 0x0000001803067210 */ /* 0x002fe40007f7e0ff */
[----:B------:R-:W-:Y:S01]  /*7e30*/  IADD3.X R5, PT, PT, R43, R31, RZ, P2, !PT ;  /* 0x0000001f2b057210 */ /* 0x000fe200017fe4ff */
[----:B------:R1:W3:Y:S01]  /*7e40*/  LDG.E.U8 R41, desc[UR18][R18.64] ;  /* 0x0000001212297981 */ /* 0x0002e2000c1e1100 */
[----:B----4-:R-:W-:-:S02]  /*7e50*/  IADD3 R8, P2, PT, R3, R242, RZ ;  /* 0x000000f203087210 */ /* 0x010fc40007f5e0ff */
[----:B------:R-:W-:Y:S01]  /*7e60*/  IADD3.X R7, PT, PT, R43, R25, RZ, P3, !PT ;  /* 0x000000192b077210 */ /* 0x000fe20001ffe4ff */
[----:B------:R4:W3:Y:S01]  /*7e70*/  LDG.E.U8 R2, desc[UR18][R4.64] ;  /* 0x0000001204027981 */ /* 0x0008e2000c1e1100 */
[----:B0-----:R-:W-:Y:S02]  /*7e80*/  IADD3 R10, P3, PT, R3, R234, RZ ;  /* 0x000000ea030a7210 */ /* 0x001fe40007f7e0ff */
        /* <DEDUP_REMOVED lines=35> */
[----:B0-----:R-:W-:Y:S01]  /*80c0*/  IADD3 R18, P3, PT, R3, R200, RZ ;  /* 0x000000c803127210 */ /* 0x001fe20007f7e0ff */
[----:B------:R-:W-:Y:S01]  /*80d0*/  IMAD.X R17, R43, 0x1, R209, P2 ;  /* 0x000000012b117824 */ /* 0x000fe200010e06d1 */
[----:B------:R-:W-:Y:S01]  /*80e0*/  IADD3 R4, P2, PT, R3, R46, RZ ;  /* 0x0000002e03047210 */ /* 0x000fe20007f5e0ff */
[----:B------:R0:W3:Y:S01]  /*80f0*/  LDG.E.U8 R37, desc[UR18][R14.64] ;  /* 0x000000120e257981 */ /* 0x0000e2000c1e1100 */
[----:B------:R-:W-:Y:S02]  /*8100*/  IADD3.X R19, PT, PT, R43, R201, RZ, P3, !PT ;  /* 0x000000c92b137210 */ /* 0x000fe40001ffe4ff */
[----:B------:R-:W-:Y:S01]  /*8110*/  IADD3 R6, P3, PT, R3, R44, RZ ;  /* 0x0000002c03067210 */ /* 0x000fe20007f7e0ff */
[----:B------:R0:W3:Y:S01]  /*8120*/  LDG.E.U8 R40, desc[UR18][R16.64] ;  /* 0x0000001210287981 */ /* 0x0000e2000c1e1100 */
[----:B------:R-:W-:-:S02]  /*8130*/  IADD3.X R5, PT, PT, R43, R47, RZ, P2, !PT ;  /* 0x0000002f2b057210 */ /* 0x000fc400017fe4ff */
[----:B-----5:R-:W-:Y:S01]  /*8140*/  IADD3 R8, P2, PT, R3, R238, RZ ;  /* 0x000000ee03087210 */ /* 0x020fe20007f5e0ff */
[----:B------:R-:W5:Y:S01]  /*8150*/  LDG.E.U8 R18, desc[UR18][R18.64] ;  /* 0x0000001212127981 */ /* 0x000f62000c1e1100 */
[----:B------:R-:W-:Y:S02]  /*8160*/  IADD3.X R7, PT, PT, R43, R45, RZ, P3, !PT ;  /* 0x0000002d2b077210 */ /* 0x000fe40001ffe4ff */
[----:B-1----:R-:W-:Y:S01]  /*8170*/  IADD3 R10, P3, PT, R3, R230, RZ ;  /* 0x000000e6030a7210 */ /* 0x002fe20007f7e0ff */
[----:B------:R1:W5:Y:S01]  /*8180*/  LDG.E.U8 R22, desc[UR18][R4.64] ;  /* 0x0000001204167981 */ /* 0x000362000c1e1100 */
[----:B------:R-:W-:Y:S02]  /*8190*/  IADD3.X R9, PT, PT, R43, R239, RZ, P2, !PT ;  /* 0x000000ef2b097210 */ /* 0x000fe400017fe4ff */
[----:B----4-:R-:W-:Y:S01]  /*81a0*/  IADD3 R12, P2, PT, R3, R222, RZ ;  /* 0x000000de030c7210 */ /* 0x010fe20007f5e0ff */
[----:B------:R-:W4:Y:S01]  /*81b0*/  LDG.E.U8 R6, desc[UR18][R6.64] ;  /* 0x0000001206067981 */ /* 0x000f22000c1e1100 */
[----:B------:R-:W-:-:S02]  /*81c0*/  IADD3.X R11, PT, PT, R43, R231, RZ, P3, !PT ;  /* 0x000000e72b0b7210 */ /* 0x000fc40001ffe4ff */
[C---:B0-----:R-:W-:Y:S01]  /*81d0*/  IADD3 R14, P3, PT, R3.reuse, R214, RZ ;  /* 0x000000d6030e7210 */ /* 0x041fe20007f7e0ff */
[----:B------:R-:W4:Y:S01]  /*81e0*/  LDG.E.U8 R8, desc[UR18][R8.64] ;  /* 0x0000001208087981 */ /* 0x000f22000c1e1100 */
[----:B------:R-:W-:Y:S02]  /*81f0*/  IADD3 R16, P4, PT, R3, R206, RZ ;  /* 0x000000ce03107210 */ /* 0x000fe40007f9e0ff */
[----:B------:R-:W-:Y:S01]  /*8200*/  IADD3.X R13, PT, PT, R43, R223, RZ, P2, !PT ;  /* 0x000000df2b0d7210 */ /* 0x000fe200017fe4ff */
[----:B------:R-:W4:Y:S01]  /*8210*/  LDG.E.U8 R10, desc[UR18][R10.64] ;  /* 0x000000120a0a7981 */ /* 0x000f22000c1e1100 */
[----:B-1----:R-:W-:Y:S02]  /*8220*/  IADD3 R4, P2, PT, R3, R198, RZ ;  /* 0x000000c603047210 */ /* 0x002fe40007f5e0ff */
[C---:B------:R-:W-:Y:S01]  /*8230*/  IADD3.X R15, PT, PT, R43.reuse, R215, RZ, P3, !PT ;  /* 0x000000d72b0f7210 */ /* 0x040fe20001ffe4ff */
[----:B------:R-:W4:Y:S01]  /*8240*/  LDG.E.U8 R12, desc[UR18][R12.64] ;  /* 0x000000120c0c7981 */ /* 0x000f22000c1e1100 */
[----:B------:R-:W-:-:S02]  /*8250*/  IADD3.X R17, PT, PT, R43, R207, RZ, P4, !PT ;  /* 0x000000cf2b117210 */ /* 0x000fc400027fe4ff */
[----:B------:R-:W-:Y:S01]  /*8260*/  IADD3.X R5, PT, PT, R43, R199, RZ, P2, !PT ;  /* 0x000000c72b057210 */ /* 0x000fe200017fe4ff */
[----:B------:R-:W4:Y:S04]  /*8270*/  LDG.E.U8 R14, desc[UR18][R14.64] ;  /* 0x000000120e0e7981 */ /* 0x000f28000c1e1100 */
[----:B------:R-:W4:Y:S04]  /*8280*/  LDG.E.U8 R16, desc[UR18][R16.64] ;  /* 0x0000001210107981 */ /* 0x000f28000c1e1100 */
[----:B------:R-:W4:Y:S01]  /*8290*/  LDG.E.U8 R4, desc[UR18][R4.64] ;  /* 0x0000001204047981 */ /* 0x000f22000c1e1100 */
[----:B------:R-:W-:-:S02]  /*82a0*/  LOP3.LUT R45, R132, 0x20, RZ, 0x3c, !PT ;  /* 0x00000020842d7812 */ /* 0x000fc400078e3cff */
[C---:B------:R-:W-:Y:S01]  /*82b0*/  LOP3.LUT R44, R132.reuse, 0x40, RZ, 0x3c, !PT ;  /* 0x00000040842c7812 */ /* 0x040fe200078e3cff */
[----:B------:R-:W-:Y:S01]  /*82c0*/  UMOV UR4, 0x1 ;  /* 0x0000000100047882 */ /* 0x000fe20000000000 */
[----:B------:R-:W-:Y:S01]  /*82d0*/  LOP3.LUT R19, R132, 0x60, RZ, 0x3c, !PT ;  /* 0x0000006084137812 */ /* 0x000fe200078e3cff */
[----:B------:R-:W-:-:S04]  /*82e0*/  @!UP0 UIADD3 UR4, UPT, UPT, -UR4, 0x100000, URZ ;  /* 0x0010000004048890 */ /* 0x000fc8000fffe1ff */
[----:B------:R-:W-:Y:S02]  /*82f0*/  @!UP0 USHF.L.U32 UR5, UR4, 0xb, URZ ;  /* 0x0000000b04058899 */ /* 0x000fe400080006ff */
[----:B------:R-:W-:Y:S01]  /*8300*/  @!UP0 USHF.L.U32 UR4, UR4, 0x1, URZ ;  /* 0x0000000104048899 */ /* 0x000fe200080006ff */
[----:B------:R-:W-:Y:S01]  /*8310*/  VOTEU.ALL UP2, P1 ;  /* 0x0000000000ff7886 */ /* 0x000fe20000840000 */
[----:B--2---:R0:W-:Y:S04]  /*8320*/  STS.U8 [R132+UR10+0xe000], R21 ;  /* 0x00e0001584007988 */ /* 0x0041e8000800000a */
        /* <DEDUP_REMOVED lines=22> */
[----:B-----5:R0:W-:Y:S04]  /*8490*/  STS.U8 [R44+UR10+0xfe00], R18 ;  /* 0x00fe00122c007988 */ /* 0x0201e8000800000a */
[----:B------:R0:W-:Y:S04]  /*84a0*/  STS.U8 [R19+UR10+0xe300], R22 ;  /* 0x00e3001613007988 */ /* 0x0001e8000800000a */
[----:B----4-:R0:W-:Y:S04]  /*84b0*/  STS.U8 [R19+UR10+0xe700], R6 ;  /* 0x00e7000613007988 */ /* 0x0101e8000800000a */
[----:B------:R0:W-:Y:S04]  /*84c0*/  STS.U8 [R19+UR10+0xeb00], R8 ;  /* 0x00eb000813007988 */ /* 0x0001e8000800000a */
[----:B------:R0:W-:Y:S04]  /*84d0*/  STS.U8 [R19+UR10+0xef00], R10 ;  /* 0x00ef000a13007988 */ /* 0x0001e8000800000a */
[----:B------:R0:W-:Y:S04]  /*84e0*/  STS.U8 [R19+UR10+0xf300], R12 ;  /* 0x00f3000c13007988 */ /* 0x0001e8000800000a */
[----:B------:R0:W-:Y:S04]  /*84f0*/  STS.U8 [R19+UR10+0xf700], R14 ;  /* 0x00f7000e13007988 */ /* 0x0001e8000800000a */
[----:B------:R0:W-:Y:S04]  /*8500*/  STS.U8 [R19+UR10+0xfb00], R16 ;  /* 0x00fb001013007988 */ /* 0x0001e8000800000a */
[----:B------:R0:W-:Y:S01]  /*8510*/  STS.U8 [R19+UR10+0xff00], R4 ;  /* 0x00ff000413007988 */ /* 0x0001e2000800000a */
[----:B------:R1:W-:Y:S06]  /*8520*/  MEMBAR.ALL.CTA ;  /* 0x0000000000007992 */ /* 0x0003ec0000008000 */
[----:B-1----:R-:W-:Y:S04]  /*8530*/  FENCE.VIEW.ASYNC.S ;  /* 0x00000000000073c6 */ /* 0x002fe80000000000 */
[----:B------:R-:W1:Y:S02]  /*8540*/  FENCE.VIEW.ASYNC.S ;  /* 0x00000000000073c6 */ /* 0x000e640000000000 */
[----:B-1----:R0:W1:Y:S02]  /*8550*/  @!UP2 SYNCS.EXCH.64 URZ, [UR10+0x12010], UR4 ;  /* 0x012010040affa5b2 */ /* 0x0020640008000100 */
[----:B-1----:R-:W-:Y:S06]  /*8560*/  BAR.SYNC.DEFER_BLOCKING 0x0 ;  /* 0x0000000000007b1d */ /* 0x002fec0000010000 */
[----:B0-----:R-:W-:Y:S05]  /*8570*/  BRA.U UP1, `(.L_x_12) ;  /* 0x0000000101887547 */ /* 0x001fea000b800000 */
[----:B------:R-:W-:Y:S02]  /*8580*/  UIADD3 UR76, UPT, UPT, UR11, 0x140, URZ ;  /* 0x000001400b4c7890 */ /* 0x000fe4000fffe0ff */
[----:B------:R-:W-:Y:S02]  /*8590*/  UIADD3 UR75, UPT, UPT, UR11, 0x140, URZ ;  /* 0x000001400b4b7890 */ /* 0x000fe4000fffe0ff */
[----:B------:R-:W-:Y:S01]  /*85a0*/  UIADD3 UR74, UPT, UPT, UR11, 0x140, URZ ;  /* 0x000001400b4a7890 */ /* 0x000fe2000fffe0ff */
[----:B------:R-:W-:Y:S01]  /*85b0*/  UMOV UR8, 0x0 ;  /* 0x0000000000087882 */ /* 0x000fe20000000000 */
[----:B------:R-:W-:Y:S01]  /*85c0*/  UMOV UR9, 0x8108010 ;  /* 0x0810801000097882 */ /* 0x000fe20000000000 */
[----:B------:R-:W-:Y:S01]  /*85d0*/  UMOV UR65, 0x40004040 ;  /* 0x4000404000417882 */ /* 0x000fe20000000000 */
[----:B------:R-:W-:Y:S01]  /*85e0*/  UIADD3 UR73, UPT, UPT, UR11, 0x140, URZ ;  /* 0x000001400b497890 */ /* 0x000fe2000fffe0ff */
[----:B------:R0:W-:Y:S01]  /*85f0*/  UTCQMMA gdesc[UR64], gdesc[UR20], tmem[UR13], tmem[UR8], idesc[UR9], !UPT ;  /* 0x00ff0814400075ea */ /* 0x0001e2000f80030d */
[----:B------:R-:W-:Y:S01]  /*8600*/  UIADD3 UR4, UPT, UPT, UR10, 0x12010, URZ ;  /* 0x000120100a047890 */ /* 0x000fe2000fffe0ff */
[----:B------:R-:W-:Y:S01]  /*8610*/  UMOV UR52, 0x0 ;  /* 0x0000000000347882 */ /* 0x000fe20000000000 */
[----:B------:R-:W-:Y:S01]  /*8620*/  UMOV UR53, 0x8108010 ;  /* 0x0810801000357882 */ /* 0x000fe20000000000 */
[----:B------:R-:W-:Y:S01]  /*8630*/  UMOV UR54, 0x0 ;  /* 0x0000000000367882 */ /* 0x000fe20000000000 */
[----:B------:R-:W-:Y:S01]  /*8640*/  UMOV UR55, 0x8108010 ;  /* 0x0810801000377882 */ /* 0x000fe20000000000 */
        /* <DEDUP_REMOVED lines=11> */
[----:B------:R-:W-:Y:S01]  /*8700*/  UMOV UR5, URZ ;  /* 0x000000ff00057c82 */ /* 0x000fe20008000000 */
[----:B------:R0:W-:Y:S01]  /*8710*/  UTCQMMA gdesc[UR30], gdesc[UR20], tmem[UR76], tmem[UR58], idesc[UR59], !UPT ;  /* 0x00ff3a141e0075ea */ /* 0x0001e2000f80034c */
        /* <DEDUP_REMOVED lines=8> */
.L_x_12:
[----:B------:R-:W1:Y:S02]  /*87a0*/  SYNCS.PHASECHK.TRANS64.TRYWAIT P2, [UR10+0x12010], RZ ;  /* 0x012010ffff0075a7 */ /* 0x000e64000804110a */
[----:B-1----:R-:W-:Y:S05]  /*87b0*/  @!P2 BRA `(.L_x_13) ;  /* 0x0000007c0050a947 */ /* 0x002fea0003800000 */
.L_x_22:
[----:B------:R-:W-:Y:S01]  /*87c0*/  BAR.SYNC.DEFER_BLOCKING 0x0 ;  /* 0x0000000000007b1d */ /* 0x000fe20000010000 */
[----:B------:R-:W-:Y:S01]  /*87d0*/  SHF.L.U32 R74, R68, 0x1f, RZ ;  /* 0x0000001f444a7819 */ /* 0x000fe200000006ff */
[----:B0-----:R-:W-:-:S04]  /*87e0*/  USHF.R.S32.HI UR4, URZ, 0x1f, UR70 ;  /* 0x0000001fff047899 */ /* 0x001fc80008011446 */
[----:B------:R-:W0:Y:S01]  /*87f0*/  LDTM.x64 R4, tmem[UR15] ;  /* 0x0000000f000479ee */ /* 0x000e220008340000 */
[----:B------:R-:W1:Y:S01]  /*8800*/  @!P1 SYNCS.CCTL.IV [UR10+0x12010] ;  /* 0x01201000ff0099b1 */ /* 0x000e62000800000a */
[----:B------:R-:W-:Y:S01]  /*8810*/  NOP ;  /* 0x0000000000007918 */ /* 0x000fe20000000000 */
[----:B0-----:R-:W-:Y:S01]  /*8820*/  FMUL R2, R4, UR69 ;  /* 0x0000004504027c20 */ /* 0x001fe20008400000 */
[----:B------:R-:W-:Y:S01]  /*8830*/  FMUL R69, R5, UR69 ;  /* 0x0000004505457c20 */ /* 0x000fe20008400000 */
[----:B------:R-:W-:Y:S01]  /*8840*/  FMUL R70, R6, UR69 ;  /* 0x0000004506467c20 */ /* 0x000fe20008400000 */
[----:B------:R-:W-:Y:S01]  /*8850*/  FMUL R71, R7, UR69 ;  /* 0x0000004507477c20 */ /* 0x000fe20008400000 */
[----:B------:R-:W-:Y:S01]  /*8860*/  FMUL R72, R8, UR69 ;  /* 0x0000004508487c20 */ /* 0x000fe20008400000 */
[----:B-1----:R-:W0:Y:S01]  /*8870*/  SYNCS.PHASECHK.TRANS64.TRYWAIT P2, [UR14], R74 ;  /* 0x0000004aff0075a7 */ /* 0x002e22000804110e */
[----:B------:R-:W-:Y:S01]  /*8880*/  FMUL R68, R51, UR69 ;  /* 0x0000004533447c20 */ /* 0x000fe20008400000 */
[----:B------:R-:W-:Y:S01]  /*8890*/  FMNMX3 R70, R2, R69, R70, !PT ;  /* 0x0000004502467276 */ /* 0x000fe20007800046 */
[----:B------:R-:W-:Y:S01]  /*88a0*/  FMUL R2, R9, UR69 ;  /* 0x0000004509027c20 */ /* 0x000fe20008400000 */
[----:B------:R-:W-:-:S02]  /*88b0*/  FMUL R69, R10, UR69 ;  /* 0x000000450a457c20 */ /* 0x000fc40008400000 */
[----:B------:R-:W-:Y:S01]  /*88c0*/  FMNMX3 R72, R70, R71, R72, !PT ;  /* 0x0000004746487276 */ /* 0x000fe20007800048 */
[----:B------:R-:W-:Y:S01]  /*88d0*/  FMUL R70, R11, UR69 ;  /* 0x000000450b467c20 */ /* 0x000fe20008400000 */
[----:B------:R-:W-:Y:S02]  /*88e0*/  FMUL R71, R12, UR69 ;  /* 0x000000450c477c20 */ /* 0x000fe40008400000 */
[----:B------:R-:W-:Y:S01]  /*88f0*/  FMNMX3 R72, R72, R2, R69, !PT ;  /* 0x0000000248487276 */ /* 0x000fe20007800045 */
[----:B------:R-:W-:Y:S01]  /*8900*/  FMUL R2, R13, UR69 ;  /* 0x000000450d027c20 */ /* 0x000fe20008400000 */
[----:B------:R-:W-:Y:S02]  /*8910*/  FMUL R69, R14, UR69 ;  /* 0x000000450e457c20 */ /* 0x000fe40008400000 */
        /* <DEDUP_REMOVED lines=53> */
[----:B------:R-:W-:Y:S02]  /*8c70*/  IADD3 R72, P3, PT, R196, UR70, RZ ;  /* 0x00000046c4487c10 */ /* 0x000fe4000ff7e0ff */
[----:B------:R-:W-:Y:S01]  /*8c80*/  FMNMX3 R70, R2, R70, R71, !PT ;  /* 0x0000004602467276 */ /* 0x000fe20007800047 */
[----:B------:R-:W-:Y:S01]  /*8c90*/  FMUL R2, R49, UR69 ;  /* 0x0000004531027c20 */ /* 0x000fe20008400000 */
[----:B------:R-:W-:-:S04]  /*8ca0*/  FMUL R71, R52, UR69 ;  /* 0x0000004534477c20 */ /* 0x000fc80008400000 */
        /* <DEDUP_REMOVED lines=16> */
[----:B------:R-:W-:-:S03]  /*8db0*/  FMUL R68, R63, UR69 ;  /* 0x000000453f447c20 */ /* 0x000fc60008400000 */
[----:B------:R-:W-:Y:S01]  /*8dc0*/  FMNMX3 R2, R70, R2, R69, !PT ;  /* 0x0000000246027276 */ /* 0x000fe20007800045 */
[----:B------:R-:W-:-:S05]  /*8dd0*/  FMUL R69, R64, UR69 ;  /* 0x0000004540457c20 */ /* 0x000fca0008400000 */
[----:B------:R-:W-:Y:S01]  /*8de0*/  FMNMX3 R68, R2, R68, R69, !PT ;  /* 0x0000004402447276 */ /* 0x000fe20007800045 */
[----:B------:R-:W-:Y:S01]  /*8df0*/  FMUL R2, R65, UR69 ;  /* 0x0000004541027c20 */ /* 0x000fe20008400000 */
[----:B------:R-:W-:Y:S01]  /*8e00*/  FMUL R69, R66, UR69 ;  /* 0x0000004542457c20 */ /* 0x000fe20008400000 */
[----:B0-----:R-:W-:Y:S06]  /*8e10*/  @!P2 BRA `(.L_x_14) ;  /* 0x0000007400c4a947 */ /* 0x001fec0003800000 */
.L_x_23:
[----:B------:R-:W-:Y:S01]  /*8e20*/  IADD3 R74, P2, PT, R178, UR70, RZ ;  /* 0x00000046b24a7c10 */ /* 0x000fe2000ff5e0ff */
[----:B------:R-:W2:Y:S03]  /*8e30*/  LDL R113, [R1+0x50] ;  /* 0x0000500001717983 */ /* 0x000ea60000100800 */
[----:B------:R-:W-:Y:S01]  /*8e40*/  IADD3.X R75, PT, PT, R179, UR4, RZ, P2, !PT ;  /* 0x00000004b34b7c10 */ /* 0x000fe200097fe4ff */
[----:B------:R-:W3:Y:S01]  /*8e50*/  LDL R112, [R1+0x4c] ;  /* 0x00004c0001707983 */ /* 0x000ee20000100800 */
[----:B------:R-:W-:Y:S02]  /*8e60*/  IADD3 R84, P2, PT, R172, UR70, RZ ;  /* 0x00000046ac547c10 */ /* 0x000fe4000ff5e0ff */
[----:B------:R-:W-:Y:S01]  /*8e70*/  FMNMX3 R2, R68, R2, R69, !PT ;  /* 0x0000000244027276 */ /* 0x000fe20007800045 */
[----:B------:R-:W-:Y:S01]  /*8e80*/  FMUL R69, R67, UR69 ;  /* 0x0000004543457c20 */ /* 0x000fe20008400000 */
[----:B------:R-:W-:Y:S01]  /*8e90*/  IADD3.X R85, PT, PT, R173, UR4, RZ, P2, !PT ;  /* 0x00000004ad557c10 */ /* 0x000fe200097fe4ff */
[----:B------:R-:W4:Y:S01]  /*8ea0*/  LDL R111, [R1+0x48] ;  /* 0x00004800016f7983 */ /* 0x000f220000100800 */
[----:B------:R-:W-:-:S02]  /*8eb0*/  IADD3.X R73, PT, PT, R197, UR4, RZ, P3, !PT ;  /* 0x00000004c5497c10 */ /* 0x000fc40009ffe4ff */
[----:B------:R-:W-:Y:S01]  /*8ec0*/  IADD3 R86, P2, PT, R170, UR70, RZ ;  /* 0x00000046aa567c10 */ /* 0x000fe2000ff5e0ff */
[----:B------:R0:W5:Y:S01]  /*8ed0*/  LDG.E.U8 R71, desc[UR18][R84.64] ;  /* 0x0000001254477981 */ /* 0x000162000c1e1100 */
[----:B------:R-:W-:Y:S02]  /*8ee0*/  IADD3 R76, P3, PT, R176, UR70, RZ ;  /* 0x00000046b04c7c10 */ /* 0x000fe4000ff7e0ff */
[----:B------:R-:W-:Y:S01]  /*8ef0*/  FMNMX3 R2, R2, R69, R0, !PT ;  /* 0x0000004502027276 */ /* 0x000fe20007800000 */
[----:B------:R-:W2:Y:S01]  /*8f00*/  LDG.E.U8 R68, desc[UR18][R72.64] ;  /* 0x0000001248447981 */ /* 0x000ea2000c1e1100 */
[----:B------:R-:W-:Y:S02]  /*8f10*/  IADD3.X R87, PT, PT, R171, UR4, RZ, P2, !PT ;  /* 0x00000004ab577c10 */ /* 0x000fe400097fe4ff */
[----:B------:R-:W-:Y:S01]  /*8f20*/  IADD3.X R77, PT, PT, R177, UR4, RZ, P3, !PT ;  /* 0x00000004b14d7c10 */ /* 0x000fe20009ffe4ff */
[----:B------:R1:W2:Y:S01]  /*8f30*/  LDG.E.U8 R69, desc[UR18][R74.64] ;  /* 0x000000124a457981 */ /* 0x0002a2000c1e1100 */
[----:B------:R-:W-:Y:S01]  /*8f40*/  IADD3 R82, P2, PT, R164, UR70, RZ ;  /* 0x00000046a4527c10 */ /* 0x000fe2000ff5e0ff */
[--C-:B------:R-:W-:Y:S01]  /*8f50*/  FFMA R6, R6, UR69, -R2.reuse ;  /* 0x0000004506067c23 */ /* 0x100fe20008000802 */
[----:B------:R-:W-:Y:S01]  /*8f60*/  IADD3 R80, P3, PT, R166, UR70, RZ ;  /* 0x00000046a6507c10 */ /* 0x000fe2000ff7e0ff */
[----:B------:R1:W2:Y:S01]  /*8f70*/  LDG.E.U8 R70, desc[UR18][R76.64] ;  /* 0x000000124c467981 */ /* 0x0002a2000c1e1100 */
[----:B------:R-:W-:Y:S01]  /*8f80*/  IADD3.X R83, PT, PT, R165, UR4, RZ, P2, !PT ;  /* 0x00000004a5537c10 */ /* 0x000fe200097fe4ff */
[--C-:B------:R-:W-:Y:S01]  /*8f90*/  FFMA R7, R7, UR69, -R2.reuse ;  /* 0x0000004507077c23 */ /* 0x100fe20008000802 */
[----:B------:R-:W-:Y:S01]  /*8fa0*/  IADD3.X R81, PT, PT, R167, UR4, RZ, P3, !PT ;  /* 0x00000004a7517c10 */ /* 0x000fe20009ffe4ff */
[--C-:B------:R-:W-:Y:S01]  /*8fb0*/  FFMA R8, R8, UR69, -R2.reuse ;  /* 0x0000004508087c23 */ /* 0x100fe20008000802 */
[----:B0-----:R-:W-:Y:S01]  /*8fc0*/  IADD3 R84, P2, PT, R158, UR70, RZ ;  /* 0x000000469e547c10 */ /* 0x001fe2000ff5e0ff */
[----:B------:R-:W-:Y:S01]  /*8fd0*/  FFMA R4, R4, UR69, -R2 ;  /* 0x0000004504047c23 */ /* 0x000fe20008000802 */
[----:B------:R-:W-:Y:S01]  /*8fe0*/  IADD3 R78, P3, PT, R160, UR70, RZ ;  /* 0x00000046a04e7c10 */ /* 0x000fe2000ff7e0ff */
[----:B-1----:R-:W-:Y:S01]  /*8ff0*/  FMUL R74, R6, 1.4426950216293334961 ;  /* 0x3fb8aa3b064a7820 */ /* 0x002fe20000400000 */
[----:B------:R-:W-:Y:S01]  /*9000*/  IADD3.X R85, PT, PT, R159, UR4, RZ, P2, !PT ;  /* 0x000000049f557c10 */ /* 0x000fe200097fe4ff */
[----:B------:R0:W2:Y:S01]  /*9010*/  LDG.E.U8 R6, desc[UR18][R80.64] ;  /* 0x0000001250067981 */ /* 0x0000a2000c1e1100 */
[----:B------:R-:W-:-:S02]  /*9020*/  IADD3.X R79, PT, PT, R161, UR4, RZ, P3, !PT ;  /* 0x00000004a14f7c10 */ /* 0x000fc40009ffe4ff */
[----:B------:R-:W-:Y:S01]  /*9030*/  IADD3 R76, P2, PT, R154, UR70, RZ ;  /* 0x000000469a4c7c10 */ /* 0x000fe2000ff5e0ff */
[----:B------:R-:W-:Y:S01]  /*9040*/  FMUL R75, R7, 1.4426950216293334961 ;  /* 0x3fb8aa3b074b7820 */ /* 0x000fe20000400000 */
[--C-:B------:R-:W-:Y:S01]  /*9050*/  FFMA R5, R5, UR69, -R2.reuse ;  /* 0x0000004505057c23 */ /* 0x100fe20008000802 */
[----:B------:R1:W2:Y:S01]  /*9060*/  LDG.E.U8 R7, desc[UR18][R82.64] ;  /* 0x0000001252077981 */ /* 0x0002a2000c1e1100 */
[----:B------:R-:W-:Y:S02]  /*9070*/  IADD3.X R77, PT, PT, R155, UR4, RZ, P2, !PT ;  /* 0x000000049b4d7c10 */ /* 0x000fe400097fe4ff */
[----:B0-----:R-:W-:Y:S01]  /*9080*/  IADD3 R80, P3, PT, R152, UR70, RZ ;  /* 0x0000004698507c10 */ /* 0x001fe2000ff7e0ff */
[----:B------:R0:W2:Y:S03]  /*9090*/  LDG.E.U8 R73, desc[UR18][R78.64] ;  /* 0x000000124e497981 */ /* 0x0000a6000c1e1100 */
[----:B------:R-:W-:Y:S01]  /*90a0*/  IADD3.X R81, PT, PT, R153, UR4, RZ, P3, !PT ;  /* 0x0000000499517c10 */ /* 0x000fe20009ffe4ff */
[----:B------:R-:W-:Y:S01]  /*90b0*/  FMUL R8, R8, 1.4426950216293334961 ;  /* 0x3fb8aa3b08087820 */ /* 0x000fe20000400000 */
[----:B-1----:R-:W-:Y:S01]  /*90c0*/  IADD3 R82, P2, PT, R148, UR70, RZ ;  /* 0x0000004694527c10 */ /* 0x002fe2000ff5e0ff */
[--C-:B------:R-:W-:Y:S01]  /*90d0*/  FFMA R10, R10, UR69, -R2.reuse ;  /* 0x000000450a0a7c23 */ /* 0x100fe20008000802 */
[----:B------:R-:W2:Y:S01]  /*90e0*/  LDG.E.U8 R76, desc[UR18][R76.64] ;  /* 0x000000124c4c7981 */ /* 0x000ea2000c1e1100 */
[----:B0-----:R-:W-:Y:S01]  /*90f0*/  IADD3 R78, P3, PT, R146, UR70, RZ ;  /* 0x00000046924e7c10 */ /* 0x001fe2000ff7e0ff */
[--C-:B------:R-:W-:Y:S01]  /*9100*/  FFMA R11, R11, UR69, -R2.reuse ;  /* 0x000000450b0b7c23 */ /* 0x100fe20008000802 */
[----:B------:R-:W-:Y:S01]  /*9110*/  FMUL R248, R4, 1.4426950216293334961 ;  /* 0x3fb8aa3b04f87820 */ /* 0x000fe20000400000 */
[----:B------:R-:W-:Y:S01]  /*9120*/  IADD3.X R83, PT, PT, R149, UR4, RZ, P2, !PT ;  /* 0x0000000495537c10 */ /* 0x000fe200097fe4ff */
[----:B------:R-:W-:Y:S01]  /*9130*/  FMUL R4, R5, 1.4426950216293334961 ;  /* 0x3fb8aa3b05047820 */ /* 0x000fe20000400000 */
[----:B------:R-:W-:Y:S01]  /*9140*/  IADD3.X R79, PT, PT, R147, UR4, RZ, P3, !PT ;  /* 0x00000004934f7c10 */ /* 0x000fe20009ffe4ff */
[--C-:B------:R-:W-:Y:S01]  /*9150*/  FFMA R12, R12, UR69, -R2.reuse ;  /* 0x000000450c0c7c23 */ /* 0x100fe20008000802 */
[----:B------:R0:W2:Y:S01]  /*9160*/  LDG.E.U8 R77, desc[UR18][R80.64] ;  /* 0x00000012504d7981 */ /* 0x0000a2000c1e1100 */
[--C-:B------:R-:W-:Y:S01]  /*9170*/  FFMA R5, R9, UR69, -R2.reuse ;  /* 0x0000004509057c23 */ /* 0x100fe20008000802 */
[----:B------:R1:W-:Y:S02]  /*9180*/  MUFU.EX2 R249, R8 ;  /* 0x0000000800f97308 */ /* 0x0003e40000000800 */
[----:B------:R1:W2:Y:S01]  /*9190*/  LDG.E.U8 R9, desc[UR18][R84.64] ;  /* 0x0000001254097981 */ /* 0x0002a2000c1e1100 */
[----:B------:R-:W-:-:S03]  /*91a0*/  FFMA R13, R13, UR69, -R2 ;  /* 0x000000450d0d7c23 */ /* 0x000fc60008000802 */
[----:B------:R1:W2:Y:S01]  /*91b0*/  LDG.E.U8 R72, desc[UR18][R86.64] ;  /* 0x0000001256487981 */ /* 0x0002a2000c1e1100 */
[----:B0-----:R-:W-:Y:S01]  /*91c0*/  IADD3 R80, P2, PT, R144, UR70, RZ ;  /* 0x0000004690507c10 */ /* 0x001fe2000ff5e0ff */
[----:B-1----:R-:W-:Y:S02]  /*91d0*/  FMUL R8, R10, 1.4426950216293334961 ;  /* 0x3fb8aa3b0a087820 */ /* 0x002fe40000400000 */
[----:B------:R0:W2:Y:S01]  /*91e0*/  LDG.E.U8 R10, desc[UR18][R82.64] ;  /* 0x00000012520a7981 */ /* 0x0000a2000c1e1100 */
[----:B------:R-:W-:Y:S01]  /*91f0*/  FMUL R85, R11, 1.4426950216293334961 ;  /* 0x3fb8aa3b0b557820 */ /* 0x000fe20000400000 */
[----:B------:R-:W-:Y:S02]  /*9200*/  IADD3.X R81, PT, PT, R145, UR4, RZ, P2, !PT ;  /* 0x0000000491517c10 */ /* 0x000fe400097fe4ff */
[----:B------:R1:W2:Y:S01]  /*9210*/  LDG.E.U8 R11, desc[UR18][R78.64] ;  /* 0x000000124e0b7981 */ /* 0x0002a2000c1e1100 */
[----:B------:R-:W-:Y:S01]  /*9220*/  FMUL R250, R12, 1.4426950216293334961 ;  /* 0x3fb8aa3b0cfa7820 */ /* 0x000fe20000400000 */
[----:B------:R-:W-:-:S02]  /*9230*/  FFMA R86, R14, UR69, -R2 ;  /* 0x000000450e567c23 */ /* 0x000fc40008000802 */
[----:B------:R1:W2:Y:S01]  /*9240*/  LDG.E.U8 R12, desc[UR18][R80.64] ;  /* 0x00000012500c7981 */ /* 0x0002a2000c1e1100 */
[----:B0-----:R-:W-:Y:S02]  /*9250*/  IADD3 R82, P3, PT, R140, UR70, RZ ;  /* 0x000000468c527c10 */ /* 0x001fe4000ff7e0ff */
[----:B-1----:R-:W-:Y:S02]  /*9260*/  IADD3 R78, P2, PT, R142, UR70, RZ ;  /* 0x000000468e4e7c10 */ /* 0x002fe4000ff5e0ff */
[----:B------:R-:W-:Y:S02]  /*9270*/  IADD3.X R83, PT, PT, R141, UR4, RZ, P3, !PT ;  /* 0x000000048d537c10 */ /* 0x000fe40009ffe4ff */
[----:B------:R-:W-:Y:S02]  /*9280*/  IADD3.X R79, PT, PT, R143, UR4, RZ, P2, !PT ;  /* 0x000000048f4f7c10 */ /* 0x000fe400097fe4ff */
[----:B------:R-:W-:Y:S01]  /*9290*/  IADD3 R80, P2, PT, R194, UR70, RZ ;  /* 0x00000046c2507c10 */ /* 0x000fe2000ff5e0ff */
[----:B------:R0:W-:Y:S01]  /*92a0*/  MUFU.EX2 R84, R8 ;  /* 0x0000000800547308 */ /* 0x0001e20000000800 */
[----:B------:R-:W-:Y:S01]  /*92b0*/  IADD3 R14, P3, PT, R192, UR70, RZ ;  /* 0x00000046c00e7c10 */ /* 0x000fe2000ff7e0ff */
[--C-:B------:R-:W-:Y:S01]  /*92c0*/  FFMA R87, R15, UR69, -R2.reuse ;  /* 0x000000450f577c23 */ /* 0x100fe20008000802 */
[----:B------:R-:W-:Y:S01]  /*92d0*/  IADD3.X R81, PT, PT, R195, UR4, RZ, P2, !PT ;  /* 0x00000004c3517c10 */ /* 0x000fe200097fe4ff */
[----:B------:R-:W2:Y:S01]  /*92e0*/  LDG.E.U8 R82, desc[UR18][R82.64] ;  /* 0x0000001252527981 */ /* 0x000ea2000c1e1100 */
[----:B------:R-:W-:Y:S01]  /*92f0*/  IADD3.X R15, PT, PT, R193, UR4, RZ, P3, !PT ;  /* 0x00000004c10f7c10 */ /* 0x000fe20009ffe4ff */
[--C-:B------:R-:W-:Y:S01]  /*9300*/  FFMA R16, R16, UR69, -R2.reuse ;  /* 0x0000004510107c23 */ /* 0x100fe20008000802 */
[--C-:B------:R-:W-:Y:S01]  /*9310*/  FFMA R17, R17, UR69, -R2.reuse ;  /* 0x0000004511117c23 */ /* 0x100fe20008000802 */
[----:B------:R-:W-:Y:S01]  /*9320*/  FFMA R18, R18, UR69, -R2 ;  /* 0x0000004512127c23 */ /* 0x000fe20008000802 */
[----:B0-----:R-:W-:Y:S01]  /*9330*/  FMUL R8, R13, 1.4426950216293334961 ;  /* 0x3fb8aa3b0d087820 */ /* 0x001fe20000400000 */
[----:B------:R-:W2:Y:S04]  /*9340*/  LDG.E.U8 R80, desc[UR18][R80.64] ;  /* 0x0000001250507981 */ /* 0x000ea8000c1e1100 */
[----:B------:R0:W2:Y:S04]  /*9350*/  LDG.E.U8 R13, desc[UR18][R78.64] ;  /* 0x000000124e0d7981 */ /* 0x0000a8000c1e1100 */
[----:B------:R1:W2:Y:S01]  /*9360*/  LDG.E.U8 R83, desc[UR18][R14.64] ;  /* 0x000000120e537981 */ /* 0x0002a2000c1e1100 */
[----:B0-----:R-:W-:-:S04]  /*9370*/  IADD3 R78, P2, PT, R174, UR70, RZ ;  /* 0x00000046ae4e7c10 */ /* 0x001fc8000ff5e0ff */
[----:B------:R-:W-:Y:S02]  /*9380*/  IADD3.X R79, PT, PT, R175, UR4, RZ, P2, !PT ;  /* 0x00000004af4f7c10 */ /* 0x000fe400097fe4ff */
[----:B-1----:R-:W-:-:S03]  /*9390*/  IADD3 R14, P2, PT, R190, UR70, RZ ;  /* 0x00000046be0e7c10 */ /* 0x002fc6000ff5e0ff */
[----:B------:R0:W2:Y:S01]  /*93a0*/  LDG.E.U8 R88, desc[UR18][R78.64] ;  /* 0x000000124e587981 */ /* 0x0000a2000c1e1100 */
[----:B------:R-:W-:Y:S01]  /*93b0*/  IADD3.X R15, PT, PT, R191, UR4, RZ, P2, !PT ;  /* 0x00000004bf0f7c10 */ /* 0x000fe200097fe4ff */
[----:B------:R-:W-:Y:S01]  /*93c0*/  FMUL R251, R16, 1.4426950216293334961 ;  /* 0x3fb8aa3b10fb7820 */ /* 0x000fe20000400000 */
[----:B------:R-:W-:-:S03]  /*93d0*/  IADD3 R16, P2, PT, R188, UR70, RZ ;  /* 0x00000046bc107c10 */ /* 0x000fc6000ff5e0ff */
[----:B------:R1:W2:Y:S01]  /*93e0*/  LDG.E.U8 R89, desc[UR18][R14.64] ;  /* 0x000000120e597981 */ /* 0x0002a2000c1e1100 */
[----:B0-----:R-:W-:-:S04]  /*93f0*/  IADD3 R78, P3, PT, R168, UR70, RZ ;  /* 0x00000046a84e7c10 */ /* 0x001fc8000ff7e0ff */
[----:B------:R-:W-:Y:S02]  /*9400*/  IADD3.X R79, PT, PT, R169, UR4, RZ, P3, !PT ;  /* 0x00000004a94f7c10 */ /* 0x000fe40009ffe4ff */
[----:B-1----:R-:W-:Y:S01]  /*9410*/  IADD3 R14, P3, PT, R162, UR70, RZ ;  /* 0x00000046a20e7c10 */ /* 0x002fe2000ff7e0ff */
[----:B------:R-:W-:Y:S01]  /*9420*/  FMUL R81, R17, 1.4426950216293334961 ;  /* 0x3fb8aa3b11517820 */ /* 0x000fe20000400000 */
[----:B------:R-:W-:Y:S01]  /*9430*/  FMUL R90, R18, 1.4426950216293334961 ;  /* 0x3fb8aa3b125a7820 */ /* 0x000fe20000400000 */
[----:B------:R-:W-:Y:S01]  /*9440*/  IADD3.X R17, PT, PT, R189, UR4, RZ, P2, !PT ;  /* 0x00000004bd117c10 */ /* 0x000fe200097fe4ff */
[----:B------:R-:W-:Y:S01]  /*9450*/  FFMA R19, R19, UR69, -R2 ;  /* 0x0000004513137c23 */ /* 0x000fe20008000802 */
[----:B------:R-:W-:Y:S01]  /*9460*/  IADD3.X R15, PT, PT, R163, UR4, RZ, P3, !PT ;  /* 0x00000004a30f7c10 */ /* 0x000fe20009ffe4ff */
[----:B------:R-:W2:Y:S01]  /*9470*/  LDG.E.U8 R78, desc[UR18][R78.64] ;  /* 0x000000124e4e7981 */ /* 0x000ea2000c1e1100 */
[----:B------:R-:W-:Y:S01]  /*9480*/  IADD3 R18, P2, PT, R186, UR70, RZ ;  /* 0x00000046ba127c10 */ /* 0x000fe2000ff5e0ff */
[----:B------:R-:W-:-:S02]  /*9490*/  FMUL R93, R19, 1.4426950216293334961 ;  /* 0x3fb8aa3b135d7820 */ /* 0x000fc40000400000 */
[----:B------:R0:W2:Y:S01]  /*94a0*/  LDG.E.U8 R91, desc[UR18][R14.64] ;  /* 0x000000120e5b7981 */ /* 0x0000a2000c1e1100 */
[----:B------:R-:W-:-:S05]  /*94b0*/  IADD3.X R19, PT, PT, R187, UR4, RZ, P2, !PT ;  /* 0x00000004bb137c10 */ /* 0x000fca00097fe4ff */
[----:B------:R1:W2:Y:S01]  /*94c0*/  LDG.E.U8 R92, desc[UR18][R18.64] ;  /* 0x00000012125c7981 */ /* 0x0002a2000c1e1100 */
[----:B0-----:R-:W-:-:S03]  /*94d0*/  IADD3 R14, P2, PT, R156, UR70, RZ ;  /* 0x000000469c0e7c10 */ /* 0x001fc6000ff5e0ff */
[----:B------:R0:W2:Y:S01]  /*94e0*/  LDG.E.U8 R79, desc[UR18][R16.64] ;  /* 0x00000012104f7981 */ /* 0x0000a2000c1e1100 */
[----:B------:R-:W-:Y:S02]  /*94f0*/  IADD3.X R15, PT, PT, R157, UR4, RZ, P2, !PT ;  /* 0x000000049d0f7c10 */ /* 0x000fe400097fe4ff */
[----:B-1----:R-:W-:-:S04]  /*9500*/  IADD3 R18, P3, PT, R184, UR70, RZ ;  /* 0x00000046b8127c10 */ /* 0x002fc8000ff7e0ff */
[----:B------:R-:W-:Y:S01]  /*9510*/  IADD3.X R19, PT, PT, R185, UR4, RZ, P3, !PT ;  /* 0x00000004b9137c10 */ /* 0x000fe20009ffe4ff */
[--C-:B0-----:R-:W-:Y:S01]  /*9520*/  FFMA R17, R22, UR69, -R2.reuse ;  /* 0x0000004516117c23 */ /* 0x101fe20008000802 */
[----:B------:R-:W-:Y:S01]  /*9530*/  IADD3 R16, P2, PT, R150, UR70, RZ ;  /* 0x0000004696107c10 */ /* 0x000fe2000ff5e0ff */
[----:B------:R0:W2:Y:S02]  /*9540*/  LDG.E.U8 R22, desc[UR18][R14.64] ;  /* 0x000000120e167981 */ /* 0x0000a4000c1e1100 */
[----:B------:R-:W-:Y:S01]  /*9550*/  FMUL R96, R17, 1.4426950216293334961 ;  /* 0x3fb8aa3b11607820 */ /* 0x000fe20000400000 */
[----:B------:R-:W-:Y:S01]  /*9560*/  IADD3.X R17, PT, PT, R151, UR4, RZ, P2, !PT ;  /* 0x0000000497117c10 */ /* 0x000fe200097fe4ff */
[----:B------:R1:W2:Y:S01]  /*9570*/  LDG.E.U8 R94, desc[UR18][R18.64] ;  /* 0x00000012125e7981 */ /* 0x0002a2000c1e1100 */
[--C-:B------:R-:W-:Y:S01]  /*9580*/  FFMA R23, R23, UR69, -R2.reuse ;  /* 0x0000004517177c23 */ /* 0x100fe20008000802 */
[----:B------:R-:W-:Y:S02]  /*9590*/  FFMA R24, R24, UR69, -R2 ;  /* 0x0000004518187c23 */ /* 0x000fe40008000802 */
[----:B------:R1:W2:Y:S01]  /*95a0*/  LDG.E.U8 R95, desc[UR18][R16.64] ;  /* 0x00000012105f7981 */ /* 0x0002a2000c1e1100 */
[----:B0-----:R-:W-:-:S04]  /*95b0*/  IADD3 R14, P3, PT, R182, UR70, RZ ;  /* 0x00000046b60e7c10 */ /* 0x001fc8000ff7e0ff */
[----:B------:R-:W-:Y:S02]  /*95c0*/  IADD3.X R15, PT, PT, R183, UR4, RZ, P3, !PT ;  /* 0x00000004b70f7c10 */ /* 0x000fe40009ffe4ff */
[----:B-1----:R-:W-:Y:S01]  /*95d0*/  IADD3 R18, P2, PT, R138, UR70, RZ ;  /* 0x000000468a127c10 */ /* 0x002fe2000ff5e0ff */
[----:B------:R-:W-:Y:S02]  /*95e0*/  FMUL R99, R23, 1.4426950216293334961 ;  /* 0x3fb8aa3b17637820 */ /* 0x000fe40000400000 */
[----:B------:R0:W2:Y:S01]  /*95f0*/  LDG.E.U8 R97, desc[UR18][R14.64] ;  /* 0x000000120e617981 */ /* 0x0000a2000c1e1100 */
[----:B------:R-:W-:Y:S01]  /*9600*/  IADD3.X R19, PT, PT, R139, UR4, RZ, P2, !PT ;  /* 0x000000048b137c10 */ /* 0x000fe200097fe4ff */
[----:B------:R-:W-:Y:S01]  /*9610*/  FMUL R23, R24, 1.4426950216293334961 ;  /* 0x3fb8aa3b18177820 */ /* 0x000fe20000400000 */
[----:B------:R-:W-:Y:S01]  /*9620*/  FFMA R24, R25, UR69, -R2 ;  /* 0x0000004519187c23 */ /* 0x000fe20008000802 */
[----:B------:R-:W-:Y:S02]  /*9630*/  IADD3 R16, P3, PT, R136, UR70, RZ ;  /* 0x0000004688107c10 */ /* 0x000fe4000ff7e0ff */
[----:B------:R1:W2:Y:S01]  /*9640*/  LDG.E.U8 R25, desc[UR18][R18.64] ;  /* 0x0000001212197981 */ /* 0x0002a2000c1e1100 */
[----:B0-----:R-:W-:-:S04]  /*9650*/  IADD3 R14, P2, PT, R180, UR70, RZ ;  /* 0x00000046b40e7c10 */ /* 0x001fc8000ff5e0ff */
[----:B------:R-:W-:Y:S02]  /*9660*/  IADD3.X R15, PT, PT, R181, UR4, RZ, P2, !PT ;  /* 0x00000004b50f7c10 */ /* 0x000fe400097fe4ff */
[----:B-1----:R-:W-:Y:S01]  /*9670*/  IADD3 R18, P2, PT, R134, UR70, RZ ;  /* 0x0000004686127c10 */ /* 0x002fe2000ff5e0ff */
[----:B------:R-:W-:Y:S01]  /*9680*/  FFMA R26, R26, UR69, -R2 ;  /* 0x000000451a1a7c23 */ /* 0x000fe20008000802 */
[----:B------:R-:W-:Y:S01]  /*9690*/  IADD3.X R17, PT, PT, R137, UR4, RZ, P3, !PT ;  /* 0x0000000489117c10 */ /* 0x000fe20009ffe4ff */
[----:B------:R0:W2:Y:S01]  /*96a0*/  LDG.E.U8 R14, desc[UR18][R14.64] ;  /* 0x000000120e0e7981 */ /* 0x0000a2000c1e1100 */
[----:B------:R-:W-:Y:S01]  /*96b0*/  IADD3.X R19, PT, PT, R135, UR4, RZ, P2, !PT ;  /* 0x0000000487137c10 */ /* 0x000fe200097fe4ff */
[----:B------:R-:W-:-:S03]  /*96c0*/  FMUL R98, R26, 1.4426950216293334961 ;  /* 0x3fb8aa3b1a627820 */ /* 0x000fc60000400000 */
[----:B------:R1:W2:Y:S04]  /*96d0*/  LDG.E.U8 R17, desc[UR18][R16.64] ;  /* 0x0000001210117981 */ /* 0x0002a8000c1e1100 */
[----:B------:R0:W2:Y:S01]  /*96e0*/  LDG.E.U8 R26, desc[UR18][R18.64] ;  /* 0x00000012121a7981 */ /* 0x0000a2000c1e1100 */
[----:B------:R-:W-:Y:S08]  /*96f0*/  MUFU.EX2 R248, R248 ;  /* 0x000000f800f87308 */ /* 0x000ff00000000800 */
[----:B------:R-:W0:Y:S01]  /*9700*/  MUFU.EX2 R4, R4 ;  /* 0x0000000400047308 */ /* 0x000e220000000800 */
[----:B------:R-:W-:Y:S01]  /*9710*/  FFMA R27, R27, UR69, -R2 ;  /* 0x000000451b1b7c23 */ /* 0x000fe20008000802 */
[----:B------:R-:W-:-:S06]  /*9720*/  FMUL R5, R5, 1.4426950216293334961 ;  /* 0x3fb8aa3b05057820 */ /* 0x000fcc0000400000 */
[----:B------:R-:W0:Y:S01]  /*9730*/  MUFU.EX2 R74, R74 ;  /* 0x0000004a004a7308 */ /* 0x000e220000000800 */
[----:B------:R-:W-:Y:S01]  /*9740*/  FMUL R27, R27, 1.4426950216293334961 ;  /* 0x3fb8aa3b1b1b7820 */ /* 0x000fe20000400000 */
[----:B------:R-:W-:-:S06]  /*9750*/  FFMA R28, R28, UR69, -R2 ;  /* 0x000000451c1c7c23 */ /* 0x000fcc0008000802 */
[----:B------:R-:W0:Y:S01]  /*9760*/  MUFU.EX2 R75, R75 ;  /* 0x0000004b004b7308 */ /* 0x000e220000000800 */
[----:B------:R-:W-:-:S07]  /*9770*/  FMUL R28, R28, 1.4426950216293334961 ;  /* 0x3fb8aa3b1c1c7820 */ /* 0x000fce0000400000 */
[----:B------:R-:W0:Y:S08]  /*9780*/  MUFU.EX2 R5, R5 ;  /* 0x0000000500057308 */ /* 0x000e300000000800 */
[----:B------:R0:W-:Y:S01]  /*9790*/  MUFU.EX2 R101, R27 ;  /* 0x0000001b00657308 */ /* 0x0001e20000000800 */
[----:B------:R-:W-:Y:S01]  /*97a0*/  FFMA R29, R29, UR69, -R2 ;  /* 0x000000451d1d7c23 */ /* 0x000fe20008000802 */
[----:B0-----:R-:W-:-:S06]  /*97b0*/  FADD R27, R248, R4 ;  /* 0x00000004f81b7221 */ /* 0x001fcc0000000000 */
[----:B------:R0:W-:Y:S01]  /*97c0*/  MUFU.EX2 R15, R28 ;  /* 0x0000001c000f7308 */ /* 0x0001e20000000800 */
[----:B------:R-:W-:Y:S01]  /*97d0*/  FMUL R29, R29, 1.4426950216293334961 ;  /* 0x3fb8aa3b1d1d7820 */ /* 0x000fe20000400000 */
[----:B------:R-:W-:Y:S01]  /*97e0*/  FFMA R30, R30, UR69, -R2 ;  /* 0x000000451e1e7c23 */ /* 0x000fe20008000802 */
[----:B0-----:R-:W-:-:S05]  /*97f0*/  FADD R28, R74, R27 ;  /* 0x0000001b4a1c7221 */ /* 0x001fca0000000000 */
[----:B------:R-:W0:Y:S01]  /*9800*/  MUFU.EX2 R85, R85 ;  /* 0x0000005500557308 */ /* 0x000e220000000800 */
[----:B------:R-:W-:Y:S01]  /*9810*/  FADD R28, R75, R28 ;  /* 0x0000001c4b1c7221 */ /* 0x000fe20000000000 */
[----:B------:R-:W-:-:S03]  /*9820*/  FMUL R86, R86, 1.4426950216293334961 ;  /* 0x3fb8aa3b56567820 */ /* 0x000fc60000400000 */
[----:B------:R-:W-:-:S03]  /*9830*/  FADD R28, R249, R28 ;  /* 0x0000001cf91c7221 */ /* 0x000fc60000000000 */
[----:B------:R-:W0:Y:S01]  /*9840*/  MUFU.EX2 R250, R250 ;  /* 0x000000fa00fa7308 */ /* 0x000e220000000800 */
[----:B------:R-:W-:Y:S01]  /*9850*/  FMUL R30, R30, 1.4426950216293334961 ;  /* 0x3fb8aa3b1e1e7820 */ /* 0x000fe20000400000 */
[----:B------:R-:W-:-:S06]  /*9860*/  FMUL R87, R87, 1.4426950216293334961 ;  /* 0x3fb8aa3b57577820 */ /* 0x000fcc0000400000 */
[----:B------:R-:W0:Y:S08]  /*9870*/  MUFU.EX2 R8, R8 ;  /* 0x0000000800087308 */ /* 0x000e300000000800 */
[----:B-1----:R1:W-:Y:S02]  /*9880*/  MUFU.EX2 R16, R29 ;  /* 0x0000001d00107308 */ /* 0x0023e40000000800 */
[----:B-1----:R-:W-:-:S06]  /*9890*/  FADD R29, R5, R28 ;  /* 0x0000001c051d7221 */ /* 0x002fcc0000000000 */
[----:B------:R-:W1:Y:S08]  /*98a0*/  MUFU.EX2 R86, R86 ;  /* 0x0000005600567308 */ /* 0x000e700000000800 */
[----:B------:R0:W-:Y:S02]  /*98b0*/  MUFU.EX2 R100, R30 ;  /* 0x0000001e00647308 */ /* 0x0001e40000000800 */
[----:B0-----:R-:W-:-:S06]  /*98c0*/  FADD R30, R84, R29 ;  /* 0x0000001d541e7221 */ /* 0x001fcc0000000000 */
[----:B------:R-:W0:Y:S01]  /*98d0*/  MUFU.EX2 R87, R87 ;  /* 0x0000005700577308 */ /* 0x000e220000000800 */
[----:B------:R-:W-:-:S04]  /*98e0*/  FADD R29, R85, R30 ;  /* 0x0000001e551d7221 */ /* 0x000fc80000000000 */
[----:B------:R-:W-:-:S03]  /*98f0*/  FADD R29, R250, R29 ;  /* 0x0000001dfa1d7221 */ /* 0x000fc60000000000 */
[----:B------:R-:W0:Y:S01]  /*9900*/  MUFU.EX2 R251, R251 ;  /* 0x000000fb00fb7308 */ /* 0x000e220000000800 */
[----:B------:R-:W-:Y:S01]  /*9910*/  FFMA R20, R20, UR69, -R2 ;  /* 0x0000004514147c23 */ /* 0x000fe20008000802 */
[----:B------:R-:W-:-:S06]  /*9920*/  FADD R29, R8, R29 ;  /* 0x0000001d081d7221 */ /* 0x000fcc0000000000 */
[----:B------:R-:W3:Y:S01]  /*9930*/  MUFU.EX2 R81, R81 ;  /* 0x0000005100517308 */ /* 0x000ee20000000800 */
[----:B-1----:R-:W-:Y:S01]  /*9940*/  FADD R30, R86, R29 ;  /* 0x0000001d561e7221 */ /* 0x002fe20000000000 */
[----:B------:R-:W-:Y:S01]  /*9950*/  FMUL R20, R20, 1.4426950216293334961 ;  /* 0x3fb8aa3b14147820 */ /* 0x000fe20000400000 */
[--C-:B------:R-:W-:Y:S01]  /*9960*/  FFMA R21, R21, UR69, -R2.reuse ;  /* 0x0000004515157c23 */ /* 0x100fe20008000802 */
[----:B------:R-:W-:-:S04]  /*9970*/  FFMA R31, R31, UR69, -R2 ;  /* 0x000000451f1f7c23 */ /* 0x000fc80008000802 */
[----:B------:R-:W1:Y:S01]  /*9980*/  MUFU.EX2 R90, R90 ;  /* 0x0000005a005a7308 */ /* 0x000e620000000800 */
[----:B0-----:R-:W-:Y:S01]  /*9990*/  FADD R30, R87, R30 ;  /* 0x0000001e571e7221 */ /* 0x001fe20000000000 */
[----:B------:R-:W-:Y:S01]  /*99a0*/  FMUL R21, R21, 1.4426950216293334961 ;  /* 0x3fb8aa3b15157820 */ /* 0x000fe20000400000 */
[----:B------:R-:W-:-:S05]  /*99b0*/  FMUL R31, R31, 1.4426950216293334961 ;  /* 0x3fb8aa3b1f1f7820 */ /* 0x000fca0000400000 */
[----:B------:R-:W0:Y:S01]  /*99c0*/  MUFU.EX2 R93, R93 ;  /* 0x0000005d005d7308 */ /* 0x000e220000000800 */
[----:B------:R-:W-:Y:S01]  /*99d0*/  FADD R30, R251, R30 ;  /* 0x0000001efb1e7221 */ /* 0x000fe20000000000 */
[----:B------:R-:W-:-:S06]  /*99e0*/  FFMA R32, R32, UR69, -R2 ;  /* 0x0000004520207c23 */ /* 0x000fcc0008000802 */
[----:B------:R-:W0:Y:S01]  /*99f0*/  MUFU.EX2 R20, R20 ;  /* 0x0000001400147308 */ /* 0x000e220000000800 */
[----:B------:R-:W-:-:S07]  /*9a00*/  FMUL R18, R32, 1.4426950216293334961 ;  /* 0x3fb8aa3b20127820 */ /* 0x000fce0000400000 */
[----:B------:R-:W0:Y:S08]  /*9a10*/  MUFU.EX2 R21, R21 ;  /* 0x0000001500157308 */ /* 0x000e300000000800 */
[----:B------:R3:W-:Y:S02]  /*9a20*/  MUFU.EX2 R103, R31 ;  /* 0x0000001f00677308 */ /* 0x0007e40000000800 */
[----:B---3--:R-:W-:-:S06]  /*9a30*/  FADD R31, R81, R30 ;  /* 0x0000001e511f7221 */ /* 0x008fcc0000000000 */
[----:B------:R-:W3:Y:S01]  /*9a40*/  MUFU.EX2 R96, R96 ;  /* 0x0000006000607308 */ /* 0x000ee20000000800 */
[----:B-1----:R-:W-:Y:S01]  /*9a50*/  FADD R32, R90, R31 ;  /* 0x0000001f5a207221 */ /* 0x002fe20000000000 */
[----:B------:R-:W-:-:S03]  /*9a60*/  FMUL R24, R24, 1.4426950216293334961 ;  /* 0x3fb8aa3b18187820 */ /* 0x000fc60000400000 */
[----:B0-----:R-:W-:-:S03]  /*9a70*/  FADD R31, R93, R32 ;  /* 0x000000205d1f7221 */ /* 0x001fc60000000000 */
[----:B------:R-:W0:Y:S01]  /*9a80*/  MUFU.EX2 R99, R99 ;  /* 0x0000006300637308 */ /* 0x000e220000000800 */
[----:B------:R-:W-:-:S07]  /*9a90*/  FADD R32, R20, R31 ;  /* 0x0000001f14207221 */ /* 0x000fce0000000000 */
[----:B------:R-:W1:Y:S01]  /*9aa0*/  MUFU.EX2 R23, R23 ;  /* 0x0000001700177308 */ /* 0x000e620000000800 */
[----:B------:R-:W-:-:S07]  /*9ab0*/  FADD R31, R21, R32 ;  /* 0x00000020151f7221 */ /* 0x000fce0000000000 */
[----:B------:R-:W4:Y:S01]  /*9ac0*/  MUFU.EX2 R24, R24 ;  /* 0x0000001800187308 */ /* 0x000f220000000800 */
[----:B---3--:R-:W-:Y:S01]  /*9ad0*/  FADD R32, R96, R31 ;  /* 0x0000001f60207221 */ /* 0x008fe20000000000 */
[----:B------:R-:W-:-:S06]  /*9ae0*/  FFMA R33, R33, UR69, -R2 ;  /* 0x0000004521217c23 */ /* 0x000fcc0008000802 */
[----:B------:R-:W3:Y:S01]  /*9af0*/  MUFU.EX2 R98, R98 ;  /* 0x0000006200627308 */ /* 0x000ee20000000800 */
[----:B0-----:R-:W-:Y:S01]  /*9b00*/  FADD R32, R99, R32 ;  /* 0x0000002063207221 */ /* 0x001fe20000000000 */
[----:B------:R-:W-:Y:S01]  /*9b10*/  FMUL R19, R33, 1.4426950216293334961 ;  /* 0x3fb8aa3b21137820 */ /* 0x000fe20000400000 */
[----:B------:R-:W-:Y:S02]  /*9b20*/  FFMA R34, R34, UR69, -R2 ;  /* 0x0000004522227c23 */ /* 0x000fe40008000802 */
[----:B-1----:R-:W-:Y:S02]  /*9b30*/  FADD R33, R23, R32 ;  /* 0x0000002017217221 */ /* 0x002fe40000000000 */
[----:B------:R-:W-:Y:S02]  /*9b40*/  FMUL R34, R34, 1.4426950216293334961 ;  /* 0x3fb8aa3b22227820 */ /* 0x000fe40000400000 */
[----:B----4-:R-:W-:Y:S02]  /*9b50*/  FADD R33, R24, R33 ;  /* 0x0000002118217221 */ /* 0x010fe40000000000 */
[----:B------:R3:W-:Y:S02]  /*9b60*/  MUFU.EX2 R102, R34 ;  /* 0x0000002200667308 */ /* 0x0007e40000000800 */
[----:B---3--:R-:W-:-:S06]  /*9b70*/  FADD R34, R98, R33 ;  /* 0x0000002162227221 */ /* 0x008fcc0000000000 */
[----:B------:R-:W0:Y:S01]  /*9b80*/  MUFU.EX2 R18, R18 ;  /* 0x0000001200127308 */ /* 0x000e220000000800 */
[----:B------:R-:W-:Y:S01]  /*9b90*/  FADD R34, R101, R34 ;  /* 0x0000002265227221 */ /* 0x000fe20000000000 */
[----:B------:R-:W-:-:S03]  /*9ba0*/  FFMA R35, R35, UR69, -R2 ;  /* 0x0000004523237c23 */ /* 0x000fc60008000802 */
[----:B------:R-:W-:-:S03]  /*9bb0*/  FADD R33, R15, R34 ;  /* 0x000000220f217221 */ /* 0x000fc60000000000 */
[----:B------:R-:W1:Y:S01]  /*9bc0*/  MUFU.EX2 R19, R19 ;  /* 0x0000001300137308 */ /* 0x000e620000000800 */
[--C-:B------:R-:W-:Y:S01]  /*9bd0*/  FFMA R36, R36, UR69, -R2.reuse ;  /* 0x0000004524247c23 */ /* 0x100fe20008000802 */
[----:B------:R-:W-:Y:S01]  /*9be0*/  FADD R33, R16, R33 ;  /* 0x0000002110217221 */ /* 0x000fe20000000000 */
[----:B------:R-:W-:Y:S02]  /*9bf0*/  FMUL R35, R35, 1.4426950216293334961 ;  /* 0x3fb8aa3b23237820 */ /* 0x000fe40000400000 */
[----:B------:R-:W-:Y:S01]  /*9c00*/  FMUL R27, R36, 1.4426950216293334961 ;  /* 0x3fb8aa3b241b7820 */ /* 0x000fe20000400000 */
[--C-:B------:R-:W-:Y:S01]  /*9c10*/  FFMA R37, R37, UR69, -R2.reuse ;  /* 0x0000004525257c23 */ /* 0x100fe20008000802 */
[----:B------:R-:W-:Y:S01]  /*9c20*/  FADD R34, R100, R33 ;  /* 0x0000002164227221 */ /* 0x000fe20000000000 */
[----:B------:R3:W4:Y:S01]  /*9c30*/  MUFU.EX2 R105, R35 ;  /* 0x0000002300697308 */ /* 0x0007220000000800 */
[--C-:B------:R-:W-:Y:S01]  /*9c40*/  FFMA R38, R38, UR69, -R2.reuse ;  /* 0x0000004526267c23 */ /* 0x100fe20008000802 */
[----:B------:R-:W-:Y:S01]  /*9c50*/  FMUL R28, R37, 1.4426950216293334961 ;  /* 0x3fb8aa3b251c7820 */ /* 0x000fe20000400000 */
[----:B------:R-:W-:Y:S01]  /*9c60*/  FFMA R39, R39, UR69, -R2 ;  /* 0x0000004527277c23 */ /* 0x000fe20008000802 */
[----:B---3--:R-:W-:-:S04]  /*9c70*/  FADD R35, R103, R34 ;  /* 0x0000002267237221 */ /* 0x008fc80000000000 */
[----:B------:R-:W3:Y:S01]  /*9c80*/  MUFU.EX2 R27, R27 ;  /* 0x0000001b001b7308 */ /* 0x000ee20000000800 */
[----:B------:R-:W-:Y:S01]  /*9c90*/  FMUL R36, R38, 1.4426950216293334961 ;  /* 0x3fb8aa3b26247820 */ /* 0x000fe20000400000 */
[----:B0-----:R-:W-:Y:S01]  /*9ca0*/  FADD R34, R18, R35 ;  /* 0x0000002312227221 */ /* 0x001fe20000000000 */
[----:B------:R-:W-:Y:S01]  /*9cb0*/  FFMA R40, R40, UR69, -R2 ;  /* 0x0000004528287c23 */ /* 0x000fe20008000802 */
[----:B------:R-:W-:Y:S02]  /*9cc0*/  FMUL R37, R39, 1.4426950216293334961 ;  /* 0x3fb8aa3b27257820 */ /* 0x000fe40000400000 */
[----:B-1----:R-:W-:Y:S02]  /*9cd0*/  FADD R35, R19, R34 ;  /* 0x0000002213237221 */ /* 0x002fe40000000000 */
[----:B------:R-:W0:Y:S01]  /*9ce0*/  MUFU.EX2 R28, R28 ;  /* 0x0000001c001c7308 */ /* 0x000e220000000800 */
[----:B------:R-:W-:Y:S01]  /*9cf0*/  FMUL R29, R40, 1.4426950216293334961 ;  /* 0x3fb8aa3b281d7820 */ /* 0x000fe20000400000 */
[----:B------:R-:W-:Y:S01]  /*9d00*/  FFMA R41, R41, UR69, -R2 ;  /* 0x0000004529297c23 */ /* 0x000fe20008000802 */
[----:B------:R-:W-:-:S05]  /*9d10*/  FADD R40, R102, R35 ;  /* 0x0000002366287221 */ /* 0x000fca0000000000 */
        /* <DEDUP_REMOVED lines=39> */
[----:B------:R-:W-:Y:S01]  /*9f90*/  FFMA R51, R51, UR69, -R2 ;  /* 0x0000004533337c23 */ /* 0x000fe20008000802 */
[----:B------:R-:W-:-:S04]  /*9fa0*/  LOP3.LUT R114, R132, 0x20, RZ, 0x3c, !PT ;  /* 0x0000002084727812 */ /* 0x000fc800078e3cff */
[----:B------:R-:W3:Y:S01]  /*9fb0*/  MUFU.EX2 R33, R33 ;  /* 0x0000002100217308 */ /* 0x000ee20000000800 */
[----:B0-----:R-:W-:Y:S01]  /*9fc0*/  FADD R40, R32, R47 ;  /* 0x0000002f20287221 */ /* 0x001fe20000000000 */
[----:B------:R-:W-:Y:S01]  /*9fd0*/  FMUL R44, R51, 1.4426950216293334961 ;  /* 0x3fb8aa3b332c7820 */ /* 0x000fe20000400000 */
[----:B--2---:R-:W-:Y:S01]  /*9fe0*/  STS.U8 [R132+UR10+0x10000], R68 ;  /* 0x0100004484007988 */ /* 0x004fe2000800000a */
[----:B------:R-:W-:-:S04]  /*9ff0*/  FFMA R52, R52, UR69, -R2 ;  /* 0x0000004534347c23 */ /* 0x000fc80008000802 */
[----:B------:R-:W0:Y:S01]  /*a000*/  MUFU.EX2 R34, R34 ;  /* 0x0000002200227308 */ /* 0x000e220000000800 */
[----:B------:R-:W-:Y:S01]  /*a010*/  STS.U8 [R132+UR10+0x10200], R69 ;  /* 0x0102004584007988 */ /* 0x000fe2000800000a */
[----:B-1----:R-:W-:-:S03]  /*a020*/  FADD R47, R41, R40 ;  /* 0x00000028292f7221 */ /* 0x002fc60000000000 */
[----:B------:R-:W-:Y:S04]  /*a030*/  STS.U8 [R132+UR10+0x10400], R70 ;  /* 0x0104004684007988 */ /* 0x000fe8000800000a */
[----:B-----5:R-:W-:Y:S01]  /*a040*/  STS.U8 [R132+UR10+0x10600], R71 ;  /* 0x0106004784007988 */ /* 0x020fe2000800000a */
[----:B------:R-:W1:Y:S03]  /*a050*/  MUFU.EX2 R43, R43 ;  /* 0x0000002b002b7308 */ /* 0x000e660000000800 */
        /* <DEDUP_REMOVED lines=11> */
[----:B------:R-:W-:Y:S01]  /*a110*/  STS.U8 [R132+UR10+0x11e00], R82 ;  /* 0x011e005284007988 */ /* 0x000fe2000800000a */
[----:B------:R-:W-:-:S03]  /*a120*/  FFMA R53, R53, UR69, -R2 ;  /* 0x0000004535357c23 */ /* 0x000fc60008000802 */
[----:B------:R-:W-:Y:S04]  /*a130*/  STS.U8 [R114+UR10+0x10100], R80 ;  /* 0x0101005072007988 */ /* 0x000fe8000800000a */
[----:B------:R-:W-:Y:S01]  /*a140*/  STS.U8 [R114+UR10+0x10300], R83 ;  /* 0x0103005372007988 */ /* 0x000fe2000800000a */
[----:B------:R-:W2:Y:S03]  /*a150*/  MUFU.EX2 R44, R44 ;  /* 0x0000002c002c7308 */ /* 0x000ea60000000800 */
[----:B------:R-:W-:Y:S01]  /*a160*/  STS.U8 [R114+UR10+0x10500], R88 ;  /* 0x0105005872007988 */ /* 0x000fe2000800000a */
[----:B------:R-:W-:-:S03]  /*a170*/  FMUL R52, R52, 1.4426950216293334961 ;  /* 0x3fb8aa3b34347820 */ /* 0x000fc60000400000 */
[----:B------:R-:W-:Y:S01]  /*a180*/  STS.U8 [R114+UR10+0x10700], R89 ;  /* 0x0107005972007988 */ /* 0x000fe2000800000a */
[----:B----4-:R-:W-:-:S03]  /*a190*/  FADD R40, R42, R47 ;  /* 0x0000002f2a287221 */ /* 0x010fc60000000000 */
[----:B------:R-:W-:Y:S01]  /*a1a0*/  STS.U8 [R114+UR10+0x10900], R78 ;  /* 0x0109004e72007988 */ /* 0x000fe2000800000a */
[----:B------:R-:W-:Y:S01]  /*a1b0*/  FMUL R35, R53, 1.4426950216293334961 ;  /* 0x3fb8aa3b35237820 */ /* 0x000fe20000400000 */
[----:B------:R-:W-:Y:S02]  /*a1c0*/  FFMA R54, R54, UR69, -R2 ;  /* 0x0000004536367c23 */ /* 0x000fe40008000802 */
[----:B------:R-:W-:Y:S01]  /*a1d0*/  STS.U8 [R114+UR10+0x10b00], R79 ;  /* 0x010b004f72007988 */ /* 0x000fe2000800000a */
[----:B------:R-:W4:Y:S03]  /*a1e0*/  MUFU.EX2 R244, R52 ;  /* 0x0000003400f47308 */ /* 0x000f260000000800 */
[----:B------:R-:W-:Y:S01]  /*a1f0*/  STS.U8 [R114+UR10+0x10d00], R91 ;  /* 0x010d005b72007988 */ /* 0x000fe2000800000a */
[----:B---3--:R-:W-:-:S03]  /*a200*/  FADD R47, R33, R40 ;  /* 0x00000028212f7221 */ /* 0x008fc60000000000 */
[----:B------:R-:W-:Y:S01]  /*a210*/  STS.U8 [R114+UR10+0x10f00], R92 ;  /* 0x010f005c72007988 */ /* 0x000fe2000800000a */
[----:B------:R-:W-:-:S03]  /*a220*/  FMUL R45, R54, 1.4426950216293334961 ;  /* 0x3fb8aa3b362d7820 */ /* 0x000fc60000400000 */
[----:B------:R-:W-:Y:S01]  /*a230*/  STS.U8 [R114+UR10+0x11100], R22 ;  /* 0x0111001672007988 */ /* 0x000fe2000800000a */
[----:B------:R-:W-:-:S03]  /*a240*/  FFMA R55, R55, UR69, -R2 ;  /* 0x0000004537377c23 */ /* 0x000fc60008000802 */
[----:B------:R-:W-:Y:S01]  /*a250*/  STS.U8 [R114+UR10+0x11300], R94 ;  /* 0x0113005e72007988 */ /* 0x000fe2000800000a */
[----:B------:R-:W3:Y:S03]  /*a260*/  MUFU.EX2 R35, R35 ;  /* 0x0000002300237308 */ /* 0x000ee60000000800 */
[----:B------:R-:W-:Y:S01]  /*a270*/  STS.U8 [R114+UR10+0x11500], R95 ;  /* 0x0115005f72007988 */ /* 0x000fe2000800000a */
[----:B0-----:R-:W-:-:S03]  /*a280*/  FADD R48, R34, R47 ;  /* 0x0000002f22307221 */ /* 0x001fc60000000000 */
[----:B------:R-:W-:Y:S01]  /*a290*/  STS.U8 [R114+UR10+0x11700], R97 ;  /* 0x0117006172007988 */ /* 0x000fe2000800000a */
[----:B------:R-:W-:-:S03]  /*a2a0*/  FMUL R46, R55, 1.4426950216293334961 ;  /* 0x3fb8aa3b372e7820 */ /* 0x000fc60000400000 */
[----:B------:R-:W-:Y:S01]  /*a2b0*/  STS.U8 [R114+UR10+0x11900], R25 ;  /* 0x0119001972007988 */ /* 0x000fe2000800000a */
[----:B------:R-:W0:Y:S03]  /*a2c0*/  S2R R115, SR_TID.X ;  /* 0x0000000000737919 */ /* 0x000e260000002100 */
[----:B------:R-:W-:Y:S01]  /*a2d0*/  STS.U8 [R114+UR10+0x11b00], R14 ;  /* 0x011b000e72007988 */ /* 0x000fe2000800000a */
[----:B------:R-:W5:Y:S03]  /*a2e0*/  MUFU.EX2 R45, R45 ;  /* 0x0000002d002d7308 */ /* 0x000f660000000800 */
[----:B------:R-:W-:Y:S01]  /*a2f0*/  STS.U8 [R114+UR10+0x11d00], R17 ;  /* 0x011d001172007988 */ /* 0x000fe2000800000a */
[----:B------:R-:W-:-:S03]  /*a300*/  FFMA R56, R56, UR69, -R2 ;  /* 0x0000004538387c23 */ /* 0x000fc60008000802 */
[----:B------:R2:W-:Y:S01]  /*a310*/  STS.U8 [R114+UR10+0x11f00], R26 ;  /* 0x011f001a72007988 */ /* 0x0005e2000800000a */
[----:B-1----:R-:W-:Y:S01]  /*a320*/  FADD R47, R43, R48 ;  /* 0x000000302b2f7221 */ /* 0x002fe20000000000 */
[--C-:B------:R-:W-:Y:S01]  /*a330*/  FFMA R57, R57, UR69, -R2.reuse ;  /* 0x0000004539397c23 */ /* 0x100fe20008000802 */
[----:B------:R-:W1:Y:S01]  /*a340*/  MUFU.EX2 R46, R46 ;  /* 0x0000002e002e7308 */ /* 0x000e620000000800 */
[----:B------:R-:W-:Y:S01]  /*a350*/  FMUL R56, R56, 1.4426950216293334961 ;  /* 0x3fb8aa3b38387820 */ /* 0x000fe20000400000 */
[----:B--2---:R-:W2:Y:S01]  /*a360*/  S2R R114, SR_TID.X ;  /* 0x0000000000727919 */ /* 0x004ea20000002100 */
[----:B------:R-:W-:Y:S01]  /*a370*/  FADD R49, R44, R47 ;  /* 0x0000002f2c317221 */ /* 0x000fe20000000000 */
[--C-:B------:R-:W-:Y:S01]  /*a380*/  FFMA R58, R58, UR69, -R2.reuse ;  /* 0x000000453a3a7c23 */ /* 0x100fe20008000802 */
[----:B------:R-:W-:Y:S01]  /*a390*/  FMUL R40, R57, 1.4426950216293334961 ;  /* 0x3fb8aa3b39287820 */ /* 0x000fe20000400000 */
[--C-:B------:R-:W-:Y:S02]  /*a3a0*/  FFMA R59, R59, UR69, -R2.reuse ;  /* 0x000000453b3b7c23 */ /* 0x100fe40008000802 */
[----:B------:R-:W0:Y:S01]  /*a3b0*/  MUFU.EX2 R245, R56 ;  /* 0x0000003800f57308 */ /* 0x000e220000000800 */
[--C-:B------:R-:W-:Y:S01]  /*a3c0*/  FFMA R62, R62, UR69, -R2.reuse ;  /* 0x000000453e3e7c23 */ /* 0x100fe20008000802 */
[--C-:B------:R-:W-:Y:S01]  /*a3d0*/  FFMA R63, R63, UR69, -R2.reuse ;  /* 0x000000453f3f7c23 */ /* 0x100fe20008000802 */
[--C-:B------:R-:W-:Y:S01]  /*a3e0*/  FFMA R66, R66, UR69, -R2.reuse ;  /* 0x0000004542427c23 */ /* 0x100fe20008000802 */
[--C-:B------:R-:W-:Y:S01]  /*a3f0*/  FFMA R67, R67, UR69, -R2.reuse ;  /* 0x0000004543437c23 */ /* 0x100fe20008000802 */
[----:B----4-:R-:W-:Y:S01]  /*a400*/  FADD R48, R244, R49 ;  /* 0x00000031f4307221 */ /* 0x010fe20000000000 */
[----:B------:R-:W-:Y:S01]  /*a410*/  FMUL R47, R58, 1.4426950216293334961 ;  /* 0x3fb8aa3b3a2f7820 */ /* 0x000fe20000400000 */
[----:B------:R-:W-:Y:S01]  /*a420*/  FMUL R59, R59, 1.4426950216293334961 ;  /* 0x3fb8aa3b3b3b7820 */ /* 0x000fe20000400000 */
[----:B------:R-:W4:Y:S01]  /*a430*/  MUFU.EX2 R40, R40 ;  /* 0x0000002800287308 */ /* 0x000f220000000800 */
[--C-:B------:R-:W-:Y:S01]  /*a440*/  FFMA R60, R60, UR69, -R2.reuse ;  /* 0x000000453c3c7c23 */ /* 0x100fe20008000802 */
[--C-:B------:R-:W-:Y:S01]  /*a450*/  FFMA R61, R61, UR69, -R2.reuse ;  /* 0x000000453d3d7c23 */ /* 0x100fe20008000802 */
[--C-:B------:R-:W-:Y:S01]  /*a460*/  FFMA R64, R64, UR69, -R2.reuse ;  /* 0x0000004540407c23 */ /* 0x100fe20008000802 */
[----:B------:R-:W-:Y:S01]  /*a470*/  FFMA R65, R65, UR69, -R2 ;  /* 0x0000004541417c23 */ /* 0x000fe20008000802 */
[----:B---3--:R-:W-:Y:S01]  /*a480*/  FADD R48, R35, R48 ;  /* 0x0000003023307221 */ /* 0x008fe20000000000 */
[----:B------:R-:W-:Y:S01]  /*a490*/  FMUL R62, R62, 1.4426950216293334961 ;  /* 0x3fb8aa3b3e3e7820 */ /* 0x000fe20000400000 */
[----:B------:R-:W-:Y:S01]  /*a4a0*/  FMUL R63, R63, 1.4426950216293334961 ;  /* 0x3fb8aa3b3f3f7820 */ /* 0x000fe20000400000 */
[----:B------:R-:W-:Y:S01]  /*a4b0*/  FMUL R66, R66, 1.4426950216293334961 ;  /* 0x3fb8aa3b42427820 */ /* 0x000fe20000400000 */
[----:B------:R-:W-:Y:S01]  /*a4c0*/  FMUL R67, R67, 1.4426950216293334961 ;  /* 0x3fb8aa3b43437820 */ /* 0x000fe20000400000 */
[----:B------:R-:W3:Y:S01]  /*a4d0*/  MUFU.EX2 R47, R47 ;  /* 0x0000002f002f7308 */ /* 0x000ee20000000800 */
[----:B-----5:R-:W-:Y:S01]  /*a4e0*/  FADD R49, R45, R48 ;  /* 0x000000302d317221 */ /* 0x020fe20000000000 */
[----:B------:R-:W-:Y:S01]  /*a4f0*/  FMUL R60, R60, 1.4426950216293334961 ;  /* 0x3fb8aa3b3c3c7820 */ /* 0x000fe20000400000 */
[----:B------:R-:W-:Y:S01]  /*a500*/  FMUL R61, R61, 1.4426950216293334961 ;  /* 0x3fb8aa3b3d3d7820 */ /* 0x000fe20000400000 */
[----:B------:R-:W-:Y:S01]  /*a510*/  FMUL R64, R64, 1.4426950216293334961 ;  /* 0x3fb8aa3b40407820 */ /* 0x000fe20000400000 */
[----:B------:R-:W-:-:S03]  /*a520*/  FMUL R65, R65, 1.4426950216293334961 ;  /* 0x3fb8aa3b41417820 */ /* 0x000fc60000400000 */
[----:B------:R-:W5:Y:S01]  /*a530*/  MUFU.EX2 R59, R59 ;  /* 0x0000003b003b7308 */ /* 0x000f620000000800 */
[----:B-1----:R-:W-:-:S07]  /*a540*/  FADD R48, R46, R49 ;  /* 0x000000312e307221 */ /* 0x002fce0000000000 */
[----:B------:R-:W-:Y:S08]  /*a550*/  MUFU.EX2 R106, R62 ;  /* 0x0000003e006a7308 */ /* 0x000ff00000000800 */
[----:B------:R-:W1:Y:S08]  /*a560*/  MUFU.EX2 R107, R63 ;  /* 0x0000003f006b7308 */ /* 0x000e700000000800 */
[----:B------:R-:W-:Y:S08]  /*a570*/  MUFU.EX2 R109, R66 ;  /* 0x00000042006d7308 */ /* 0x000ff00000000800 */
[----:B------:R-:W1:Y:S01]  /*a580*/  MUFU.EX2 R110, R67 ;  /* 0x00000043006e7308 */ /* 0x000e620000000800 */
[----:B0-----:R-:W-:Y:S01]  /*a590*/  FADD R49, R245, R48 ;  /* 0x00000030f5317221 */ /* 0x001fe20000000000 */
[----:B------:R-:W-:-:S06]  /*a5a0*/  SHF.L.U32 R115, R115, 0x3, RZ ;  /* 0x0000000373737819 */ /* 0x000fcc00000006ff */
[----:B------:R-:W-:Y:S01]  /*a5b0*/  MUFU.EX2 R133, R60 ;  /* 0x0000003c00857308 */ /* 0x000fe20000000800 */
[----:B------:R-:W-:-:S07]  /*a5c0*/  F2FP.SATFINITE.E4M3.F32.PACK_AB_MERGE_C R39, R39, R38, RZ ;  /* 0x000000262727723e */ /* 0x000fce00048070ff */
[----:B------:R-:W0:Y:S08]  /*a5d0*/  MUFU.EX2 R104, R61 ;  /* 0x0000003d00687308 */ /* 0x000e300000000800 */
[----:B------:R-:W-:Y:S08]  /*a5e0*/  MUFU.EX2 R108, R64 ;  /* 0x00000040006c7308 */ /* 0x000ff00000000800 */
[----:B------:R-:W0:Y:S01]  /*a5f0*/  MUFU.EX2 R6, R65 ;  /* 0x0000004100067308 */ /* 0x000e220000000800 */
[----:B----4-:R-:W-:Y:S01]  /*a600*/  FADD R38, R40, R49 ;  /* 0x0000003128267221 */ /* 0x010fe20000000000 */
[----:B------:R-:W-:-:S02]  /*a610*/  F2FP.SATFINITE.E4M3.F32.PACK_AB_MERGE_C R75, R75, R74, RZ ;  /* 0x0000004a4b4b723e */ /* 0x000fc400048070ff */
[----:B------:R-:W-:Y:S02]  /*a620*/  F2FP.SATFINITE.E4M3.F32.PACK_AB_MERGE_C R84, R85, R84, RZ ;  /* 0x000000545554723e */ /* 0x000fe400048070ff */
[----:B------:R-:W-:Y:S02]  /*a630*/  F2FP.SATFINITE.E4M3.F32.PACK_AB_MERGE_C R87, R87, R86, RZ ;  /* 0x000000565757723e */ /* 0x000fe400048070ff */
[----:B------:R-:W-:Y:S02]  /*a640*/  F2FP.SATFINITE.E4M3.F32.PACK_AB_MERGE_C R90, R93, R90, RZ ;  /* 0x0000005a5d5a723e */ /* 0x000fe400048070ff */
[----:B------:R-:W-:Y:S02]  /*a650*/  F2FP.SATFINITE.E4M3.F32.PACK_AB_MERGE_C R100, R103, R100, RZ ;  /* 0x000000646764723e */ /* 0x000fe400048070ff */
[----:B------:R-:W-:Y:S02]  /*a660*/  LOP3.LUT R115, R115, 0x30, RZ, 0xc0, !PT ;  /* 0x0000003073737812 */ /* 0x000fe400078ec0ff */
[----:B--2---:R-:W-:Y:S01]  /*a670*/  LOP3.LUT R114, R114, 0xff, RZ, 0xc0, !PT ;  /* 0x000000ff72727812 */ /* 0x004fe200078ec0ff */
[----:B---3--:R-:W-:Y:S01]  /*a680*/  FADD R38, R47, R38 ;  /* 0x000000262f267221 */ /* 0x008fe20000000000 */
[----:B------:R-:W-:-:S02]  /*a690*/  F2FP.SATFINITE.E4M3.F32.PACK_AB_MERGE_C R96, R99, R96, RZ ;  /* 0x000000606360723e */ /* 0x000fc400048070ff */
[----:B------:R-:W-:Y:S02]  /*a6a0*/  F2FP.SATFINITE.E4M3.F32.PACK_AB_MERGE_C R98, R101, R98, RZ ;  /* 0x000000626562723e */ /* 0x000fe400048070ff */
[----:B------:R-:W-:Y:S02]  /*a6b0*/  F2FP.SATFINITE.E4M3.F32.PACK_AB_MERGE_C R102, R105, R102, RZ ;  /* 0x000000666966723e */ /* 0x000fe400048070ff */
[----:B------:R-:W-:Y:S02]  /*a6c0*/  F2FP.SATFINITE.E4M3.F32.PACK_AB_MERGE_C R36, R37, R36, RZ ;  /* 0x000000242524723e */ /* 0x000fe400048070ff */
[----:B------:R-:W-:Y:S02]  /*a6d0*/  F2FP.SATFINITE.E4M3.F32.PACK_AB_MERGE_C R41, R42, R41, RZ ;  /* 0x000000292a29723e */ /* 0x000fe400048070ff */
[----:B------:R-:W-:Y:S02]  /*a6e0*/  F2FP.SATFINITE.E4M3.F32.PACK_AB_MERGE_C R43, R44, R43, RZ ;  /* 0x0000002b2c2b723e */ /* 0x000fe400048070ff */
[----:B------:R-:W-:-:S02]  /*a6f0*/  F2FP.SATFINITE.E4M3.F32.PACK_AB_MERGE_C R45, R46, R45, RZ ;  /* 0x0000002d2e2d723e */ /* 0x000fc400048070ff */
[----:B-----5:R-:W-:Y:S02]  /*a700*/  F2FP.SATFINITE.E4M3.F32.PACK_AB_MERGE_C R47, R59, R47, RZ ;  /* 0x0000002f3b2f723e */ /* 0x020fe400048070ff */
[----:B-1----:R-:W-:Y:S02]  /*a710*/  F2FP.SATFINITE.E4M3.F32.PACK_AB_MERGE_C R246, R107, R106, RZ ;  /* 0x0000006a6bf6723e */ /* 0x002fe400048070ff */
[----:B------:R-:W-:Y:S02]  /*a720*/  F2FP.SATFINITE.E4M3.F32.PACK_AB_MERGE_C R247, R110, R109, RZ ;  /* 0x0000006d6ef7723e */ /* 0x000fe400048070ff */
[----:B------:R-:W-:Y:S02]  /*a730*/  F2FP.SATFINITE.E4M3.F32.PACK_AB_MERGE_C R249, R5, R249, R84 ;  /* 0x000000f905f9723e */ /* 0x000fe40004807054 */
[----:B------:R-:W-:Y:S02]  /*a740*/  F2FP.SATFINITE.E4M3.F32.PACK_AB_MERGE_C R248, R4, R248, R75 ;  /* 0x000000f804f8723e */ /* 0x000fe4000480704b */
[----:B------:R-:W-:-:S02]  /*a750*/  F2FP.SATFINITE.E4M3.F32.PACK_AB_MERGE_C R250, R8, R250, R87 ;  /* 0x000000fa08fa723e */ /* 0x000fc40004807057 */
[----:B------:R-:W-:Y:S02]  /*a760*/  F2FP.SATFINITE.E4M3.F32.PACK_AB_MERGE_C R251, R81, R251, R90 ;  /* 0x000000fb51fb723e */ /* 0x000fe4000480705a */
[----:B------:R-:W-:Y:S02]  /*a770*/  F2FP.SATFINITE.E4M3.F32.PACK_AB_MERGE_C R14, R16, R15, R100 ;  /* 0x0000000f100e723e */ /* 0x000fe40004807064 */
[----:B------:R-:W-:Y:S02]  /*a780*/  LEA R114, R114, R115, 0x6 ;  /* 0x0000007372727211 */ /* 0x000fe400078e30ff */
[----:B------:R-:W-:Y:S02]  /*a790*/  F2FP.SATFINITE.E4M3.F32.PACK_AB_MERGE_C R13, R24, R23, R98 ;  /* 0x00000017180d723e */ /* 0x000fe40004807062 */
[----:B------:R-:W-:Y:S02]  /*a7a0*/  F2FP.SATFINITE.E4M3.F32.PACK_AB_MERGE_C R12, R21, R20, R96 ;  /* 0x00000014150c723e */ /* 0x000fe40004807060 */
[----:B------:R-:W-:-:S02]  /*a7b0*/  F2FP.SATFINITE.E4M3.F32.PACK_AB_MERGE_C R15, R19, R18, R102 ;  /* 0x00000012130f723e */ /* 0x000fc40004807066 */
[----:B------:R-:W-:Y:S02]  /*a7c0*/  F2FP.SATFINITE.E4M3.F32.PACK_AB_MERGE_C R17, R30, R29, R39 ;  /* 0x0000001d1e11723e */ /* 0x000fe40004807027 */
[----:B------:R-:W-:Y:S02]  /*a7d0*/  F2FP.SATFINITE.E4M3.F32.PACK_AB_MERGE_C R16, R28, R27, R36 ;  /* 0x0000001b1c10723e */ /* 0x000fe40004807024 */
[----:B------:R-:W-:Y:S02]  /*a7e0*/  F2FP.SATFINITE.E4M3.F32.PACK_AB_MERGE_C R18, R32, R31, R41 ;  /* 0x0000001f2012723e */ /* 0x000fe40004807029 */
[----:B------:R-:W-:Y:S01]  /*a7f0*/  F2FP.SATFINITE.E4M3.F32.PACK_AB_MERGE_C R19, R34, R33, R43 ;  /* 0x000000212213723e */ /* 0x000fe2000480702b */
[----:B------:R-:W-:Y:S01]  /*a800*/  FADD R38, R59, R38 ;  /* 0x000000263b267221 */ /* 0x000fe20000000000 */
[----:B------:R-:W-:Y:S02]  /*a810*/  F2FP.SATFINITE.E4M3.F32.PACK_AB_MERGE_C R245, R40, R245, R47 ;  /* 0x000000f528f5723e */ /* 0x000fe4000480702f */
[----:B------:R-:W-:-:S02]  /*a820*/  F2FP.SATFINITE.E4M3.F32.PACK_AB_MERGE_C R244, R35, R244, R45 ;  /* 0x000000f423f4723e */ /* 0x000fc4000480702d */
[----:B0-----:R-:W-:Y:S02]  /*a830*/  F2FP.SATFINITE.E4M3.F32.PACK_AB_MERGE_C R246, R104, R133, R246 ;  /* 0x0000008568f6723e */ /* 0x001fe400048070f6 */
[----:B------:R-:W-:Y:S01]  /*a840*/  F2FP.SATFINITE.E4M3.F32.PACK_AB_MERGE_C R247, R6, R108, R247 ;  /* 0x0000006c06f7723e */ /* 0x000fe200048070f7 */
[----:B------:R0:W-:Y:S01]  /*a850*/  STS.128 [R114+UR10+0x8000], R248 ;  /* 0x008000f872007988 */ /* 0x0001e20008000c0a */
[----:B------:R-:W-:-:S03]  /*a860*/  FADD R0, -R2, R0 ;  /* 0x0000000002007221 */ /* 0x000fc60000000100 */
[----:B------:R-:W-:Y:S01]  /*a870*/  STS.128 [R113+UR10+0x8000], R12 ;  /* 0x0080000c71007988 */ /* 0x000fe20008000c0a */
[----:B------:R-:W-:-:S03]  /*a880*/  FADD R133, R133, R38 ;  /* 0x0000002685857221 */ /* 0x000fc60000000000 */
[----:B------:R-:W-:Y:S01]  /*a890*/  STS.128 [R112+UR10+0x8000], R16 ;  /* 0x0080001070007988 */ /* 0x000fe20008000c0a */
[----:B------:R-:W-:-:S03]  /*a8a0*/  FMUL R0, R0, 1.4426950216293334961 ;  /* 0x3fb8aa3b00007820 */ /* 0x000fc60000400000 */
[----:B------:R1:W-:Y:S01]  /*a8b0*/  STS.128 [R111+UR10+0x8000], R244 ;  /* 0x008000f46f007988 */ /* 0x0003e20008000c0a */
[----:B0-----:R-:W-:Y:S02]  /*a8c0*/  MOV R251, R110 ;  /* 0x0000006e00fb7202 */ /* 0x001fe40000000f00 */
[----:B------:R-:W-:Y:S02]  /*a8d0*/  MOV R250, R109 ;  /* 0x0000006d00fa7202 */ /* 0x000fe40000000f00 */
[----:B------:R-:W-:Y:S02]  /*a8e0*/  MOV R249, R6 ;  /* 0x0000000600f97202 */ /* 0x000fe40000000f00 */
[----:B------:R-:W-:Y:S02]  /*a8f0*/  MOV R248, R108 ;  /* 0x0000006c00f87202 */ /* 0x000fe40000000f00 */
[----:B-1----:R-:W-:Y:S02]  /*a900*/  MOV R247, R107 ;  /* 0x0000006b00f77202 */ /* 0x002fe40000000f00 */
[----:B------:R-:W-:-:S02]  /*a910*/  MOV R246, R106 ;  /* 0x0000006a00f67202 */ /* 0x000fc40000000f00 */
[----:B------:R-:W-:Y:S02]  /*a920*/  MOV R245, R104 ;  /* 0x0000006800f57202 */ /* 0x000fe40000000f00 */
[----:B------:R-:W0:Y:S01]  /*a930*/  LDTM.x128 R4, tmem[UR12] ;  /* 0x0000000c000479ee */ /* 0x000e2200083c0000 */
[----:B------:R-:W0:Y:S01]  /*a940*/  MUFU.EX2 R0, R0 ;  /* 0x0000000000007308 */ /* 0x000e220000000800 */
[----:B------:R-:W-:Y:S01]  /*a950*/  NOP ;  /* 0x0000000000007918 */ /* 0x000fe20000000000 */
        /* <DEDUP_REMOVED lines=128> */
[----:B------:R0:W-:Y:S01]  /*b160*/  STTM.x128 tmem[UR12], R4 ;  /* 0x00000004000079ed */ /* 0x0001e200083c000c */
[----:B------:R-:W1:Y:S02]  /*b170*/  FENCE.VIEW.ASYNC.T ;  /* 0x00000000000073c6 */ /* 0x000e640000000200 */
[----:B-1----:R-:W-:Y:S01]  /*b180*/  BAR.SYNC.DEFER_BLOCKING 0x0 ;  /* 0x0000000000007b1d */ /* 0x002fe20000010000 */
[----:B------:R-:W-:-:S05]  /*b190*/  FADD R133, R245, R133 ;  /* 0x00000085f5857221 */ /* 0x000fca0000000000 */
[----:B------:R1:W-:Y:S06]  /*b1a0*/  MEMBAR.ALL.CTA ;  /* 0x0000000000007992 */ /* 0x0003ec0000008000 */
[----:B-1----:R-:W1:Y:S01]  /*b1b0*/  FENCE.VIEW.ASYNC.S ;  /* 0x00000000000073c6 */ /* 0x002e620000000000 */
[----:B------:R-:W-:-:S04]  /*b1c0*/  FADD R133, R246, R133 ;  /* 0x00000085f6857221 */ /* 0x000fc80000000000 */
[----:B------:R-:W-:-:S04]  /*b1d0*/  FADD R133, R247, R133 ;  /* 0x00000085f7857221 */ /* 0x000fc80000000000 */
[----:B------:R-:W-:-:S04]  /*b1e0*/  FADD R133, R248, R133 ;  /* 0x00000085f8857221 */ /* 0x000fc80000000000 */
[----:B------:R-:W-:Y:S01]  /*b1f0*/  FADD R133, R249, R133 ;  /* 0x00000085f9857221 */ /* 0x000fe20000000000 */
[----:B------:R-:W-:-:S03]  /*b200*/  ULEA UR14, UR68, UR10, 0x3 ;  /* 0x0000000a440e7291 */ /* 0x000fc6000f8e18ff */
[----:B------:R-:W-:Y:S01]  /*b210*/  FADD R133, R250, R133 ;  /* 0x00000085fa857221 */ /* 0x000fe20000000000 */
[----:B------:R-:W-:-:S03]  /*b220*/  UIADD3 UR14, UPT, UPT, UR14, 0x12000, URZ ;  /* 0x000120000e0e7890 */ /* 0x000fc6000fffe0ff */
[----:B------:R-:W-:Y:S01]  /*b230*/  FADD R133, R251, R133 ;  /* 0x00000085fb857221 */ /* 0x000fe20000000000 */
[----:B------:R-:W-:Y:S01]  /*b240*/  UMOV UR60, UR72 ;  /* 0x00000048003c7c82 */ /* 0x000fe20008000000 */
[----:B-1----:R-:W-:Y:S06]  /*b250*/  BAR.SYNC.DEFER_BLOCKING 0x0 ;  /* 0x0000000000007b1d */ /* 0x002fec0000010000 */
[----:B------:R-:W-:Y:S05]  /*b260*/  BRA.U UP1, `(.L_x_15) ;  /* 0x0000000101547547 */ /* 0x000fea000b800000 */
[----:B------:R-:W-:Y:S02]  /*b270*/  UIADD3 UR61, UPT, UPT, UR11, 0x80, URZ ;  /* 0x000000800b3d7890 */ /* 0x000fe4000fffe0ff */
[----:B------:R-:W-:Y:S01]  /*b280*/  UIADD3 UR62, UPT, UPT, UR11, 0x80, URZ ;  /* 0x000000800b3e7890 */ /* 0x000fe2000fffe0ff */
[----:B------:R-:W-:Y:S01]  /*b290*/  UMOV UR8, 0x0 ;  /* 0x0000000000087882 */ /* 0x000fe20000000000 */
[----:B------:R-:W-:Y:S01]  /*b2a0*/  UMOV UR9, 0x8200010 ;  /* 0x0820001000097882 */ /* 0x000fe20000000000 */
[----:B------:R-:W-:Y:S01]  /*b2b0*/  UMOV UR4, UR71 ;  /* 0x0000004700047c82 */ /* 0x000fe20008000000 */
        /* <DEDUP_REMOVED lines=16> */
.L_x_15:
[----:B0-----:R-:W0:Y:S01]  /*b3c0*/  LDC R4, c[0x0][0x3c4] ;  /* 0x0000f100ff047b82 */ /* 0x001e220000000800 */
[----:B------:R-:W-:Y:S01]  /*b3d0*/  UIADD3 UR68, UPT, UPT, UR68, 0x1, URZ ;  /* 0x0000000144447890 */ /* 0x000fe2000fffe0ff */
[----:B------:R-:W-:Y:S01]  /*b3e0*/  FFMA R252, R0, R252, R133 ;  /* 0x000000fc00fc7223 */ /* 0x000fe20000000085 */
[----:B------:R-:W-:Y:S01]  /*b3f0*/  UIADD3 UR6, UPT, UPT, UR6, 0x40, URZ ;  /* 0x0000004006067890 */ /* 0x000fe2000fffe0ff */
[----:B------:R-:W-:Y:S01]  /*b400*/  MOV R68, UR60 ;  /* 0x0000003c00447c02 */ /* 0x000fe20008000f00 */
[----:B------:R-:W-:Y:S01]  /*b410*/  UISETP.GT.AND UP2, UPT, UR68, 0x1, UPT ;  /* 0x000000014400788c */ /* 0x000fe2000bf44270 */
[----:B------:R-:W-:Y:S01]  /*b420*/  MOV R0, R2 ;  /* 0x0000000200007202 */ /* 0x000fe20000000f00 */
[----:B------:R-:W-:Y:S02]  /*b430*/  UIADD3 UR70, UPT, UPT, UR17, UR70, URZ ;  /* 0x0000004611467290 */ /* 0x000fe4000fffe0ff */
[----:B------:R-:W-:Y:S02]  /*b440*/  USEL UR72, URZ, 0x1, !UP2 ;  /* 0x00000001ff487887 */ /* 0x000fe4000d000000 */
[----:B------:R-:W-:-:S02]  /*b450*/  USEL UR68, UR68, URZ, !UP2 ;  /* 0x000000ff44447287 */ /* 0x000fc4000d000000 */
[----:B------:R-:W-:Y:S02]  /*b460*/  UISETP.GE.AND UP2, UPT, UR6, UR16, UPT ;  /* 0x000000100600728c */ /* 0x000fe4000bf46270 */
[----:B------:R-:W-:Y:S01]  /*b470*/  ULOP3.LUT UR72, UR60, UR72, URZ, 0x3c, !UPT ;  /* 0x000000483c487292 */ /* 0x000fe2000f8e3cff */
[----:B0-----:R-:W-:-:S04]  /*b480*/  SHF.L.U32 R4, R4, 0x6, RZ ;  /* 0x0000000604047819 */ /* 0x001fc800000006ff */
[----:B------:R-:W-:Y:S02]  /*b490*/  IADD3 R3, PT, PT, R4, R3, RZ ;  /* 0x0000000304037210 */ /* 0x000fe40007ffe0ff */
[----:B------:R-:W-:Y:S05]  /*b4a0*/  BRA.U !UP2, `(.L_x_16) ;  /* 0xffffffc50ad47547 */ /* 0x000fea000b83ffff */
.L_x_11:
[----:B01----:R-:W0:Y:S01]  /*b4b0*/  LDCU UR4, c[0x0][0x3f0] ;  /* 0x00007e00ff0477ac */ /* 0x003e220008000800 */
[----:B------:R-:W-:Y:S01]  /*b4c0*/  FSETP.GT.AND P3, PT, |R252|, 8.50705917302346158658e+37, PT ;  /* 0x7e800000fc00780b */ /* 0x000fe20003f64200 */
[----:B0-----:R-:W-:-:S09]  /*b4d0*/  UISETP.GE.AND UP0, UPT, UR4, 0x1, UPT ;  /* 0x000000010400788c */ /* 0x001fd2000bf06270 */
[----:B------:R-:W-:Y:S05]  /*b4e0*/  BRA.U !UP0, `(.L_x_17) ;  /* 0x0000000108107547 */ /* 0x000fea000b800000 */
[----:B------:R-:W-:-:S06]  /*b4f0*/  USHF.L.U32 UR60, UR60, 0x1f, URZ ;  /* 0x0000001f3c3c7899 */ /* 0x000fcc00080006ff */
[----:B------:R-:W-:-:S04]  /*b500*/  MOV R0, UR60 ;  /* 0x0000003c00007c02 */ /* 0x000fc80008000f00 */
[----:B------:R-:W0:Y:S02]  /*b510*/  SYNCS.PHASECHK.TRANS64.TRYWAIT P2, [UR14], R0 ;  /* 0x00000000ff0075a7 */ /* 0x000e24000804110e */
[----:B0-----:R-:W-:Y:S05]  /*b520*/  @!P2 BRA `(.L_x_18) ;  /* 0x00000050000ca947 */ /* 0x001fea0003800000 */
.L_x_17:
[----:B------:R-:W-:Y:S01]  /*b530*/  BAR.SYNC.DEFER_BLOCKING 0x0 ;  /* 0x0000000000007b1d */ /* 0x000fe20000010000 */
[C---:B------:R-:W-:Y:S01]  /*b540*/  FSETP.GEU.AND P4, PT, |R252|.reuse, 1.175494350822287508e-38, PT ;  /* 0x00800000fc00780b */ /* 0x040fe20003f8e200 */
[C---:B------:R-:W-:Y:S01]  /*b550*/  FMUL R3, R252.reuse, 8388608 ;  /* 0x4b000000fc037820 */ /* 0x040fe20000400000 */
[----:B------:R-:W-:-:S03]  /*b560*/  FSETP.GEU.AND P2, PT, R252, 1.175494350822287508e-38, PT ;  /* 0x00800000fc00780b */ /* 0x000fc60003f4e000 */
[----:B------:R-:W0:Y:S01]  /*b570*/  LDCU.64 UR8, c[0x0][0x3e0] ;  /* 0x00007c00ff0877ac */ /* 0x000e220008000a00 */
[----:B------:R-:W-:Y:S01]  /*b580*/  FSEL R3, R3, R252, !P2 ;  /* 0x000000fc03037208 */ /* 0x000fe20005000000 */
[----:B------:R-:W-:Y:S01]  /*b590*/  @P3 FMUL R252, R252, 0.25 ;  /* 0x3e800000fcfc3820 */ /* 0x000fe20000400000 */
[----:B------:R-:W1:Y:S01]  /*b5a0*/  S2R R222, SR_TID.X ;  /* 0x0000000000de7919 */ /* 0x000e620000002100 */
[----:B------:R-:W-:Y:S01]  /*b5b0*/  FSEL R132, RZ, -23, P2 ;  /* 0xc1b80000ff847808 */ /* 0x000fe20001000000 */
[----:B------:R-:W2:Y:S01]  /*b5c0*/  LDCU.64 UR4, c[0x0][0x3e0] ;  /* 0x00007c00ff0477ac */ /* 0x000ea20008000a00 */
[C---:B------:R-:W-:Y:S01]  /*b5d0*/  IADD3 R0, PT, PT, R3.reuse, -0x3f3504f3, RZ ;  /* 0xc0cafb0d03007810 */ /* 0x040fe20007ffe0ff */
[----:B------:R-:W3:Y:S01]  /*b5e0*/  S2R R220, SR_CTAID.X ;  /* 0x0000000000dc7919 */ /* 0x000ee20000002500 */
[----:B------:R-:W-:Y:S01]  /*b5f0*/  @!P4 FMUL R252, R252, 16777216 ;  /* 0x4b800000fcfcc820 */ /* 0x000fe20000400000 */
[----:B------:R-:W-:Y:S01]  /*b600*/  ISETP.GE.U32.AND P2, PT, R3, 0x7f800000, PT ;  /* 0x7f8000000300780c */ /* 0x000fe20003f46070 */
[----:B------:R-:W4:Y:S01]  /*b610*/  LDC.64 R182, c[0x0][0x398] ;  /* 0x0000e600ffb67b82 */ /* 0x000f220000000a00 */
[----:B------:R-:W-:Y:S01]  /*b620*/  LOP3.LUT R0, R0, 0xff800000, RZ, 0xc0, !PT ;  /* 0xff80000000007812 */ /* 0x000fe200078ec0ff */
[----:B------:R-:W5:Y:S03]  /*b630*/  MUFU.RCP R133, R252 ;  /* 0x000000fc00857308 */ /* 0x000f660000001000 */
[----:B------:R-:W-:-:S02]  /*b640*/  I2FP.F32.S32 R135, R0 ;  /* 0x0000000000877245 */ /* 0x000fc40000201400 */
[----:B------:R-:W-:Y:S01]  /*b650*/  IADD3 R0, PT, PT, R3, -R0, RZ ;  /* 0x8000000003007210 */ /* 0x000fe20007ffe0ff */
[----:B------:R-:W0:Y:S02]  /*b660*/  @!P1 SYNCS.CCTL.IV [UR10+0x12000] ;  /* 0x01200000ff0099b1 */ /* 0x000e24000800000a */
[----:B0-----:R-:W-:Y:S01]  /*b670*/  BAR.SYNC.DEFER_BLOCKING 0x0 ;  /* 0x0000000000007b1d */ /* 0x001fe20000010000 */
[----:B------:R-:W-:Y:S01]  /*b680*/  FFMA.FTZ R132, R135, 1.1920928955078125e-07, R132 ;  /* 0x3400000087847823 */ /* 0x000fe20000010084 */
[----:B------:R-:W-:Y:S02]  /*b690*/  UIMAD UR8, UR7, UR8, URZ ;  /* 0x00000008070872a4 */ /* 0x000fe4000f8e02ff */
[----:B--2---:R-:W-:Y:S02]  /*b6a0*/  UIMAD UR4, UR7, UR4, URZ ;  /* 0x00000004070472a4 */ /* 0x004fe4000f8e02ff */
[----:B------:R-:W-:Y:S02]  /*b6b0*/  USHF.R.S32.HI UR6, URZ, 0x1f, UR8 ;  /* 0x0000001fff067899 */ /* 0x000fe40008011408 */
[----:B------:R-:W0:Y:S01]  /*b6c0*/  LDC R216, c[0x0][0x3e8] ;  /* 0x0000fa00ffd87b82 */ /* 0x000e220000000800 */
[----:B------:R-:W2:Y:S01]  /*b6d0*/  LDTM.x128 R4, tmem[UR12] ;  /* 0x0000000c000479ee */ /* 0x000ea200083c0000 */
[----:B-1----:R-:W-:-:S04]  /*b6e0*/  LOP3.LUT R222, R222, 0xff, RZ, 0xc0, !PT ;  /* 0x000000ffdede7812 */ /* 0x002fc800078ec0ff */
[----:B---3--:R-:W-:Y:S01]  /*b6f0*/  LEA R220, R220, R222, 0x8 ;  /* 0x000000dedcdc7211 */ /* 0x008fe200078e40ff */
[----:B------:R-:W1:Y:S01]  /*b700*/  @!P1 SYNCS.CCTL.IV [UR10+0x12008] ;  /* 0x01200800ff0099b1 */ /* 0x000e62000800000a */
[----:B------:R-:W-:Y:S01]  /*b710*/  NOP ;  /* 0x0000000000007918 */ /* 0x000fe20000000000 */
[----:B0-----:R-:W-:Y:S02]  /*b720*/  IMAD R218, R216, 0x56, RZ ;  /* 0x00000056d8da7824 */ /* 0x001fe400078e02ff */
[----:B--2---:R-:W-:Y:S01]  /*b730*/  @P3 FMUL R12, R12, 0.25 ;  /* 0x3e8000000c0c3820 */ /* 0x004fe20000400000 */
[----:B------:R-:W-:Y:S01]  /*b740*/  @P3 FMUL R13, R13, 0.25 ;  /* 0x3e8000000d0d3820 */ /* 0x000fe20000400000 */
[----:B------:R-:W-:Y:S01]  /*b750*/  @P3 FMUL R22, R22, 0.25 ;  /* 0x3e80000016163820 */ /* 0x000fe20000400000 */
[----:B------:R-:W-:Y:S01]  /*b760*/  @P3 FMUL R23, R23, 0.25 ;  /* 0x3e80000017173820 */ /* 0x000fe20000400000 */
[----:B------:R-:W-:Y:S01]  /*b770*/  @!P4 FMUL R12, R12, 16777216 ;  /* 0x4b8000000c0cc820 */ /* 0x000fe20000400000 */
[----:B------:R-:W-:Y:S01]  /*b780*/  @!P4 FMUL R13, R13, 16777216 ;  /* 0x4b8000000d0dc820 */ /* 0x000fe20000400000 */
[----:B------:R-:W-:Y:S01]  /*b790*/  @!P4 FMUL R22, R22, 16777216 ;  /* 0x4b8000001616c820 */ /* 0x000fe20000400000 */
[----:B------:R-:W-:Y:S01]  /*b7a0*/  @!P4 FMUL R23, R23, 16777216 ;  /* 0x4b8000001717c820 */ /* 0x000fe20000400000 */
[----:B------:R-:W-:Y:S01]  /*b7b0*/  @P3 FMUL R14, R14, 0.25 ;  /* 0x3e8000000e0e3820 */ /* 0x000fe20000400000 */
[----:B------:R-:W-:Y:S01]  /*b7c0*/  @P3 FMUL R15, R15, 0.25 ;  /* 0x3e8000000f0f3820 */ /* 0x000fe20000400000 */
[C---:B-----5:R-:W-:Y:S01]  /*b7d0*/  FMUL R12, R133.reuse, R12 ;  /* 0x0000000c850c7220 */ /* 0x060fe20000400000 */
[C---:B------:R-:W-:Y:S01]  /*b7e0*/  FMUL R13, R133.reuse, R13 ;  /* 0x0000000d850d7220 */ /* 0x040fe20000400000 */
[C---:B------:R-:W-:Y:S01]  /*b7f0*/  FMUL R22, R133.reuse, R22 ;  /* 0x0000001685167220 */ /* 0x040fe20000400000 */
[----:B------:R-:W-:Y:S01]  /*b800*/  FMUL R23, R133, R23 ;  /* 0x0000001785177220 */ /* 0x000fe20000400000 */
[----:B------:R-:W-:Y:S01]  /*b810*/  @!P4 FMUL R14, R14, 16777216 ;  /* 0x4b8000000e0ec820 */ /* 0x000fe20000400000 */
[----:B------:R-:W-:Y:S01]  /*b820*/  @!P4 FMUL R15, R15, 16777216 ;  /* 0x4b8000000f0fc820 */ /* 0x000fe20000400000 */
[----:B------:R-:W-:Y:S01]  /*b830*/  F2FP.SATFINITE.E4M3.F32.PACK_AB_MERGE_C R13, R13, R12, RZ ;  /* 0x0000000c0d0d723e */ /* 0x000fe200048070ff */
[----:B------:R-:W-:Y:S01]  /*b840*/  @P3 FMUL R10, R10, 0.25 ;  /* 0x3e8000000a0a3820 */ /* 0x000fe20000400000 */
[----:B------:R-:W-:Y:S01]  /*b850*/  F2FP.SATFINITE.E4M3.F32.PACK_AB_MERGE_C R12, R23, R22, RZ ;  /* 0x00000016170c723e */ /* 0x000fe200048070ff */
[C---:B------:R-:W-:Y:S01]  /*b860*/  FMUL R14, R133.reuse, R14 ;  /* 0x0000000e850e7220 */ /* 0x040fe20000400000 */
[----:B------:R-:W-:Y:S01]  /*b870*/  FMUL R15, R133, R15 ;  /* 0x0000000f850f7220 */ /* 0x000fe20000400000 */
[----:B------:R-:W-:-:S02]  /*b880*/  HFMA2 R22, -RZ, RZ, 1.443359375, -0.2030029296875 ;  /* 0x3dc6b27fff167431 */ /* 0x000fc400000001ff */
[----:B------:R-:W-:Y:S01]  /*b890*/  @P3 FMUL R11, R11, 0.25 ;  /* 0x3e8000000b0b3820 */ /* 0x000fe20000400000 */
[----:B------:R-:W-:Y:S01]  /*b8a0*/  @P3 FMUL R24, R24, 0.25 ;  /* 0x3e80000018183820 */ /* 0x000fe20000400000 */
[----:B------:R-:W-:Y:S01]  /*b8b0*/  @P3 FMUL R25, R25, 0.25 ;  /* 0x3e80000019193820 */ /* 0x000fe20000400000 */
[----:B------:R-:W-:Y:S01]  /*b8c0*/  F2FP.SATFINITE.E4M3.F32.PACK_AB_MERGE_C R14, R15, R14, RZ ;  /* 0x0000000e0f0e723e */ /* 0x000fe200048070ff */
[----:B------:R-:W-:Y:S01]  /*b8d0*/  FADD R15, R0, -1 ;  /* 0xbf800000000f7421 */ /* 0x000fe20000000000 */
[----:B------:R-:W-:Y:S01]  /*b8e0*/  @P3 FMUL R21, R21, 0.25 ;  /* 0x3e80000015153820 */ /* 0x000fe20000400000 */
[----:B------:R-:W-:Y:S01]  /*b8f0*/  @!P4 FMUL R10, R10, 16777216 ;  /* 0x4b8000000a0ac820 */ /* 0x000fe20000400000 */
[----:B------:R-:W-:Y:S01]  /*b900*/  @!P4 FMUL R11, R11, 16777216 ;  /* 0x4b8000000b0bc820 */ /* 0x000fe20000400000 */
[----:B------:R-:W-:Y:S01]  /*b910*/  @!P4 FMUL R24, R24, 16777216 ;  /* 0x4b8000001818c820 */ /* 0x000fe20000400000 */
[----:B------:R-:W-:Y:S01]  /*b920*/  FFMA.FTZ R0, R15, R22, -0.16845393180847167969 ;  /* 0xbe2c7f300f007423 */ /* 0x000fe20000010016 */
[----:B------:R-:W-:Y:S01]  /*b930*/  @!P4 FMUL R25, R25, 16777216 ;  /* 0x4b8000001919c820 */ /* 0x000fe20000400000 */
[----:B------:R-:W-:Y:S01]  /*b940*/  @!P4 FMUL R21, R21, 16777216 ;  /* 0x4b8000001515c820 */ /* 0x000fe20000400000 */
[----:B------:R-:W-:Y:S01]  /*b950*/  FMUL R10, R133, R10 ;  /* 0x0000000a850a7220 */ /* 0x000fe20000400000 */
[----:B------:R-:W-:Y:S01]  /*b960*/  FFMA.FTZ R22, R15, R0, 0.1716887056827545166 ;  /* 0x3e2fcf2a0f167423 */ /* 0x000fe20000010000 */
[C---:B------:R-:W-:Y:S01]  /*b970*/  FMUL R11, R133.reuse, R11 ;  /* 0x0000000b850b7220 */ /* 0x040fe20000400000 */
[C---:B------:R-:W-:Y:S01]  /*b980*/  FMUL R24, R133.reuse, R24 ;  /* 0x0000001885187220 */ /* 0x040fe20000400000 */
[----:B------:R-:W-:Y:S01]  /*b990*/  FMUL R25, R133, R25 ;  /* 0x0000001985197220 */ /* 0x000fe20000400000 */
[----:B------:R-:W-:Y:S01]  /*b9a0*/  FFMA.FTZ R22, R15, R22, -0.17900948226451873779 ;  /* 0xbe374e430f167423 */ /* 0x000fe20000010016 */
[----:B------:R-:W-:Y:S01]  /*b9b0*/  FMUL R135, R133, R21 ;  /* 0x0000001585877220 */ /* 0x000fe20000400000 */
[----:B------:R-:W-:Y:S01]  /*b9c0*/  F2FP.SATFINITE.E4M3.F32.PACK_AB_MERGE_C R21, R11, R10, RZ ;  /* 0x0000000a0b15723e */ /* 0x000fe200048070ff */
[----:B------:R-:W-:Y:S01]  /*b9d0*/  @P3 FMUL R16, R16, 0.25 ;  /* 0x3e80000010103820 */ /* 0x000fe20000400000 */
[----:B------:R-:W-:Y:S01]  /*b9e0*/  FFMA.FTZ R22, R15, R22, 0.20512372255325317383 ;  /* 0x3e520bf40f167423 */ /* 0x000fe20000010016 */
[----:B------:R-:W-:Y:S01]  /*b9f0*/  F2FP.SATFINITE.E4M3.F32.PACK_AB_MERGE_C R11, R25, R24, RZ ;  /* 0x00000018190b723e */ /* 0x000fe200048070ff */
[----:B------:R-:W-:Y:S01]  /*ba00*/  @P3 FMUL R17, R17, 0.25 ;  /* 0x3e80000011113820 */ /* 0x000fe20000400000 */
[----:B------:R-:W0:Y:S01]  /*ba10*/  LDC.64 R24, c[0x0][0x398] ;  /* 0x0000e600ff187b82 */ /* 0x000e220000000a00 */
[----:B------:R-:W-:Y:S01]  /*ba20*/  FFMA.FTZ R22, R15, R22, -0.24046532809734344482 ;  /* 0xbe763c8b0f167423 */ /* 0x000fe20000010016 */
[----:B------:R-:W-:Y:S01]  /*ba30*/  @!P4 FMUL R16, R16, 16777216 ;  /* 0x4b8000001010c820 */ /* 0x000fe20000400000 */
[----:B------:R-:W-:Y:S01]  /*ba40*/  @!P4 FMUL R17, R17, 16777216 ;  /* 0x4b8000001111c820 */ /* 0x000fe20000400000 */
[----:B------:R-:W-:Y:S01]  /*ba50*/  @P3 FMUL R8, R8, 0.25 ;  /* 0x3e80000008083820 */ /* 0x000fe20000400000 */
[----:B------:R-:W-:Y:S01]  /*ba60*/  FFMA.FTZ R22, R15, R22, 0.28857114911079406738 ;  /* 0x3e93bf990f167423 */ /* 0x000fe20000010016 */
[C---:B------:R-:W-:Y:S01]  /*ba70*/  FMUL R16, R133.reuse, R16 ;  /* 0x0000001085107220 */ /* 0x040fe20000400000 */
[----:B------:R-:W-:Y:S01]  /*ba80*/  FMUL R17, R133, R17 ;  /* 0x0000001185117220 */ /* 0x000fe20000400000 */
[----:B------:R-:W-:Y:S01]  /*ba90*/  @P3 FMUL R9, R9, 0.25 ;  /* 0x3e80000009093820 */ /* 0x000fe20000400000 */
[----:B------:R-:W-:Y:S01]  /*baa0*/  FFMA.FTZ R22, R15, R22, -0.36067417263984680176 ;  /* 0xbeb8aa490f167423 */ /* 0x000fe20000010016 */
[----:B------:R-:W-:Y:S01]  /*bab0*/  @P3 FMUL R4, R4, 0.25 ;  /* 0x3e80000004043820 */ /* 0x000fe20000400000 */
[----:B------:R-:W-:Y:S01]  /*bac0*/  @P3 FMUL R5, R5, 0.25 ;  /* 0x3e80000005053820 */ /* 0x000fe20000400000 */
[----:B------:R-:W-:Y:S01]  /*bad0*/  F2FP.SATFINITE.E4M3.F32.PACK_AB_MERGE_C R16, R17, R16, RZ ;  /* 0x000000101110723e */ /* 0x000fe200048070ff */
[----:B------:R-:W-:Y:S01]  /*bae0*/  FFMA.FTZ R22, R15, R22, 0.48089820146560668945 ;  /* 0x3ef6384a0f167423 */ /* 0x000fe20000010016 */
[----:B------:R-:W-:Y:S01]  /*baf0*/  @P3 FMUL R6, R6, 0.25 ;  /* 0x3e80000006063820 */ /* 0x000fe20000400000 */
[----:B------:R-:W-:Y:S01]  /*bb00*/  @P3 FMUL R7, R7, 0.25 ;  /* 0x3e80000007073820 */ /* 0x000fe20000400000 */
[----:B------:R-:W-:Y:S01]  /*bb10*/  @P3 FMUL R18, R18, 0.25 ;  /* 0x3e80000012123820 */ /* 0x000fe20000400000 */
[----:B------:R-:W-:Y:S01]  /*bb20*/  FFMA.FTZ R22, R15, R22, -0.72134751081466674805 ;  /* 0xbf38aa3b0f167423 */ /* 0x000fe20000010016 */
[----:B------:R-:W-:Y:S01]  /*bb30*/  @P3 FMUL R19, R19, 0.25 ;  /* 0x3e80000013133820 */ /* 0x000fe20000400000 */
[----:B------:R-:W-:Y:S01]  /*bb40*/  @P3 FMUL R20, R20, 0.25 ;  /* 0x3e80000014143820 */ /* 0x000fe20000400000 */
[----:B------:R-:W-:Y:S01]  /*bb50*/  @P3 FMUL R26, R26, 0.25 ;  /* 0x3e8000001a1a3820 */ /* 0x000fe20000400000 */
[----:B------:R-:W-:Y:S01]  /*bb60*/  FMUL R22, R15, R22 ;  /* 0x000000160f167220 */ /* 0x000fe20000400000 */
[----:B------:R-:W-:Y:S01]  /*bb70*/  @P3 FMUL R27, R27, 0.25 ;  /* 0x3e8000001b1b3820 */ /* 0x000fe20000400000 */
[----:B------:R-:W-:Y:S01]  /*bb80*/  @P3 FMUL R28, R28, 0.25 ;  /* 0x3e8000001c1c3820 */ /* 0x000fe20000400000 */
[----:B------:R-:W-:Y:S01]  /*bb90*/  @P3 FMUL R29, R29, 0.25 ;  /* 0x3e8000001d1d3820 */ /* 0x000fe20000400000 */
[----:B------:R-:W-:Y:S01]  /*bba0*/  FMUL R22, R15, R22 ;  /* 0x000000160f167220 */ /* 0x000fe20000400000 */
[----:B------:R-:W-:Y:S01]  /*bbb0*/  @P3 FMUL R30, R30, 0.25 ;  /* 0x3e8000001e1e3820 */ /* 0x000fe20000400000 */
[----:B------:R-:W-:Y:S01]  /*bbc0*/  @P3 FMUL R31, R31, 0.25 ;  /* 0x3e8000001f1f3820 */ /* 0x000fe20000400000 */
[----:B------:R-:W-:Y:S01]  /*bbd0*/  @P3 FMUL R32, R32, 0.25 ;  /* 0x3e80000020203820 */ /* 0x000fe20000400000 */
[----:B------:R-:W-:Y:S01]  /*bbe0*/  FFMA.FTZ R15, R15, 1.4426950216293334961, R22 ;  /* 0x3fb8aa3b0f0f7823 */ /* 0x000fe20000010016 */
[----:B------:R-:W-:Y:S01]  /*bbf0*/  @P2 MOV R22, 0x7f800000 ;  /* 0x7f80000000162802 */ /* 0x000fe20000000f00 */
[----:B------:R-:W-:Y:S01]  /*bc00*/  @P3 FMUL R33, R33, 0.25 ;  /* 0x3e80000021213820 */ /* 0x000fe20000400000 */
        /* <DEDUP_REMOVED lines=98> */
[----:B------:R-:W-:-:S02]  /*c230*/  IMAD R17, R220, UR9, RZ ;  /* 0x00000009dc117c24 */ /* 0x000fc4000f8e02ff */
[----:B------:R-:W-:Y:S01]  /*c240*/  @!P4 FMUL R8, R8, 16777216 ;  /* 0x4b8000000808c820 */ /* 0x000fe20000400000 */
[----:B------:R-:W-:Y:S01]  /*c250*/  @!P4 FMUL R9, R9, 16777216 ;  /* 0x4b8000000909c820 */ /* 0x000fe20000400000 */
[----:B------:R-:W-:Y:S01]  /*c260*/  FADD R15, R132, R15 ;  /* 0x0000000f840f7221 */ /* 0x000fe20000000000 */
[----:B------:R-:W-:Y:S01]  /*c270*/  @!P4 FMUL R4, R4, 16777216 ;  /* 0x4b8000000404c820 */ /* 0x000fe20000400000 */
        /* <DEDUP_REMOVED lines=112> */
[C---:B------:R-:W-:Y:S01]  /*c980*/  @P2 FFMA.FTZ R15, R3.reuse, R22, +INF ;  /* 0x7f800000030f2423 */ /* 0x040fe20000010016 */
[----:B------:R-:W-:Y:S01]  /*c990*/  FSETP.NEU.AND P3, PT, R3, RZ, PT ;  /* 0x000000ff0300720b */ /* 0x000fe20003f6d000 */
[----:B------:R-:W-:Y:S01]  /*c9a0*/  IMAD R3, R220, UR5, RZ ;  /* 0x00000005dc037c24 */ /* 0x000fe2000f8e02ff */
[----:B0-----:R-:W-:Y:S01]  /*c9b0*/  IADD3 R22, P4, P2, R17, UR8, R24 ;  /* 0x0000000811167c10 */ /* 0x001fe2000fa9e018 */
[C---:B------:R-:W-:Y:S01]  /*c9c0*/  FMUL R8, R133.reuse, R8 ;  /* 0x0000000885087220 */ /* 0x040fe20000400000 */
[----:B------:R-:W-:Y:S01]  /*c9d0*/  SHF.R.S32.HI R24, RZ, 0x1f, R17 ;  /* 0x0000001fff187819 */ /* 0x000fe20000011411 */
[C---:B------:R-:W-:Y:S01]  /*c9e0*/  FMUL R9, R133.reuse, R9 ;  /* 0x0000000985097220 */ /* 0x040fe20000400000 */
[C---:B------:R-:W-:Y:S01]  /*c9f0*/  FMUL R30, R133.reuse, R30 ;  /* 0x0000001e851e7220 */ /* 0x040fe20000400000 */
[C---:B------:R-:W-:Y:S01]  /*ca00*/  FMUL R31, R133.reuse, R31 ;  /* 0x0000001f851f7220 */ /* 0x040fe20000400000 */
[C---:B------:R-:W-:Y:S01]  /*ca10*/  FMUL R4, R133.reuse, R4 ;  /* 0x0000000485047220 */ /* 0x040fe20000400000 */
[C---:B------:R-:W-:Y:S01]  /*ca20*/  FMUL R5, R133.reuse, R5 ;  /* 0x0000000585057220 */ /* 0x040fe20000400000 */
[C---:B------:R-:W-:Y:S01]  /*ca30*/  FMUL R6, R133.reuse, R6 ;  /* 0x0000000685067220 */ /* 0x040fe20000400000 */
[----:B------:R-:W-:Y:S01]  /*ca40*/  FMUL R7, R133, R7 ;  /* 0x0000000785077220 */ /* 0x000fe20000400000 */
[----:B------:R-:W-:Y:S01]  /*ca50*/  USHF.R.S32.HI UR5, URZ, 0x1f, UR4 ;  /* 0x0000001fff057899 */ /* 0x000fe20008011404 */
[----:B------:R-:W-:Y:S01]  /*ca60*/  FSEL R15, R15, -INF , P3 ;  /* 0xff8000000f0f7808 */ /* 0x000fe20001800000 */
[C---:B------:R-:W-:Y:S01]  /*ca70*/  FMUL R28, R133.reuse, R28 ;  /* 0x0000001c851c7220 */ /* 0x040fe20000400000 */
[C---:B------:R-:W-:Y:S01]  /*ca80*/  FMUL R29, R133.reuse, R29 ;  /* 0x0000001d851d7220 */ /* 0x040fe20000400000 */
[C---:B------:R-:W-:Y:S01]  /*ca90*/  FMUL R32, R133.reuse, R32 ;  /* 0x0000002085207220 */ /* 0x040fe20000400000 */
[C---:B------:R-:W-:Y:S01]  /*caa0*/  FMUL R33, R133.reuse, R33 ;  /* 0x0000002185217220 */ /* 0x040fe20000400000 */
[C---:B------:R-:W-:Y:S01]  /*cab0*/  FMUL R187, R133.reuse, R44 ;  /* 0x0000002c85bb7220 */ /* 0x040fe20000400000 */
[----:B------:R-:W-:Y:S01]  /*cac0*/  IADD3.X R23, PT, PT, R24, UR6, R25, P4, P2 ;  /* 0x0000000618177c10 */ /* 0x000fe2000a7e4419 */
[----:B------:R-:W-:Y:S01]  /*cad0*/  FMUL R44, R133, R45 ;  /* 0x0000002d852c7220 */ /* 0x000fe20000400000 */
[----:B----4-:R-:W-:Y:S01]  /*cae0*/  IADD3 R173, P2, P3, R3, UR4, R182 ;  /* 0x0000000403ad7c10 */ /* 0x010fe2000fb5e0b6 */
[C---:B------:R-:W-:Y:S01]  /*caf0*/  FMUL R175, R133.reuse, R40 ;  /* 0x0000002885af7220 */ /* 0x040fe20000400000 */
[----:B------:R-:W-:Y:S01]  /*cb00*/  SHF.R.S32.HI R24, RZ, 0x1f, R3 ;  /* 0x0000001fff187819 */ /* 0x000fe20000011403 */
[----:B------:R-:W-:Y:S01]  /*cb10*/  FMUL R193, R133, R42 ;  /* 0x0000002a85c17220 */ /* 0x000fe20000400000 */
[----:B------:R-:W-:Y:S01]  /*cb20*/  F2FP.SATFINITE.E4M3.F32.PACK_AB_MERGE_C R45, R9, R8, RZ ;  /* 0x00000008092d723e */ /* 0x000fe200048070ff */
[C---:B------:R-:W-:Y:S01]  /*cb30*/  FMUL R26, R133.reuse, R26 ;  /* 0x0000001a851a7220 */ /* 0x040fe20000400000 */
[C---:B------:R-:W-:Y:S01]  /*cb40*/  FMUL R27, R133.reuse, R27 ;  /* 0x0000001b851b7220 */ /* 0x040fe20000400000 */
[C---:B------:R-:W-:Y:S01]  /*cb50*/  FMUL R40, R133.reuse, R41 ;  /* 0x0000002985287220 */ /* 0x040fe20000400000 */
[----:B------:R-:W-:Y:S01]  /*cb60*/  FMUL R42, R133, R43 ;  /* 0x0000002b852a7220 */ /* 0x000fe20000400000 */
[----:B------:R-:W-:Y:S01]  /*cb70*/  F2FP.SATFINITE.E4M3.F32.PACK_AB_MERGE_C R8, R31, R30, RZ ;  /* 0x0000001e1f08723e */ /* 0x000fe200048070ff */
[----:B------:R-:W-:Y:S01]  /*cb80*/  FFMA R204, R15, 0.69314718246459960938, R2 ;  /* 0x3f3172180fcc7823 */ /* 0x000fe20000000002 */
[----:B------:R-:W-:Y:S01]  /*cb90*/  F2FP.SATFINITE.E4M3.F32.PACK_AB_MERGE_C R41, R5, R4, RZ ;  /* 0x000000040529723e */ /* 0x000fe200048070ff */
[----:B------:R-:W-:Y:S01]  /*cba0*/  IMAD R30, R216, 0x3, RZ ;  /* 0x00000003d81e7824 */ /* 0x000fe200078e02ff */
[----:B------:R-:W-:Y:S01]  /*cbb0*/  F2FP.SATFINITE.E4M3.F32.PACK_AB_MERGE_C R43, R7, R6, RZ ;  /* 0x00000006072b723e */ /* 0x000fe200048070ff */
[----:B------:R-:W-:Y:S01]  /*cbc0*/  FMUL R18, R133, R18 ;  /* 0x0000001285127220 */ /* 0x000fe20000400000 */
[----:B------:R-:W-:Y:S01]  /*cbd0*/  F2FP.SATFINITE.E4M3.F32.PACK_AB_MERGE_C R9, R29, R28, RZ ;  /* 0x0000001c1d09723e */ /* 0x000fe200048070ff */
[----:B------:R-:W-:Y:S01]  /*cbe0*/  FMUL R19, R133, R19 ;  /* 0x0000001385137220 */ /* 0x000fe20000400000 */
[----:B------:R-:W-:Y:S01]  /*cbf0*/  F2FP.SATFINITE.E4M3.F32.PACK_AB_MERGE_C R7, R33, R32, RZ ;  /* 0x000000202107723e */ /* 0x000fe200048070ff */
[----:B------:R0:W-:Y:S01]  /*cc00*/  STG.E.U8 desc[UR18][R22.64], R41 ;  /* 0x0000002916007986 */ /* 0x0001e2000c101112 */
[----:B------:R-:W-:Y:S01]  /*cc10*/  IADD3.X R183, PT, PT, R24, UR5, R183, P2, P3 ;  /* 0x0000000518b77c10 */ /* 0x000fe200097e64b7 */
[----:B------:R-:W-:Y:S01]  /*cc20*/  FMUL R34, R133, R34 ;  /* 0x0000002285227220 */ /* 0x000fe20000400000 */
[----:B------:R-:W-:Y:S01]  /*cc30*/  IADD3 R2, P1, PT, R173, R216, RZ ;  /* 0x000000d8ad027210 */ /* 0x000fe20007f3e0ff */
[C---:B------:R-:W-:Y:S01]  /*cc40*/  FMUL R35, R133.reuse, R35 ;  /* 0x0000002385237220 */ /* 0x040fe20000400000 */
[C---:B------:R-:W-:Y:S01]  /*cc50*/  SHF.L.U32 R28, R216.reuse, 0x1, RZ ;  /* 0x00000001d81c7819 */ /* 0x040fe200000006ff */
[C---:B------:R-:W-:Y:S01]  /*cc60*/  FMUL R36, R133.reuse, R36 ;  /* 0x0000002485247220 */ /* 0x040fe20000400000 */
[----:B------:R-:W-:Y:S01]  /*cc70*/  SHF.L.U32 R32, R216, 0x2, RZ ;  /* 0x00000002d8207819 */ /* 0x000fe200000006ff */
[----:B------:R-:W-:Y:S01]  /*cc80*/  FMUL R37, R133, R37 ;  /* 0x0000002585257220 */ /* 0x000fe20000400000 */
[----:B------:R-:W-:Y:S01]  /*cc90*/  F2FP.SATFINITE.E4M3.F32.PACK_AB_MERGE_C R10, R27, R26, RZ ;  /* 0x0000001a1b0a723e */ /* 0x000fe200048070ff */
[----:B------:R-:W2:Y:S01]  /*cca0*/  LDCU.64 UR4, c[0x0][0x3e0] ;  /* 0x00007c00ff0477ac */ /* 0x000ea20008000a00 */
[----:B------:R-:W-:Y:S01]  /*ccb0*/  PRMT R15, R41, 0x9910, RZ ;  /* 0x00009910290f7816 */ /* 0x000fe200000000ff */
[C---:B------:R-:W-:Y:S01]  /*ccc0*/  FMUL R20, R133.reuse, R20 ;  /* 0x0000001485147220 */ /* 0x040fe20000400000 */
[----:B------:R-:W-:Y:S01]  /*ccd0*/  IADD3 R26, P3, PT, R30, R173, RZ ;  /* 0x000000ad1e1a7210 */ /* 0x000fe20007f7e0ff */
[----:B------:R-:W3:Y:S01]  /*cce0*/  LDCU UR6, c[0x0][0x3e8] ;  /* 0x00007d00ff0677ac */ /* 0x000ee20008000800 */
[----:B------:R-:W-:Y:S01]  /*ccf0*/  LEA.HI.X.SX32 R3, R216, R183, 0x1, P1 ;  /* 0x000000b7d8037211 */ /* 0x000fe200008f0eff */
[C---:B------:R-:W-:Y:S01]  /*cd00*/  FMUL R38, R133.reuse, R38 ;  /* 0x0000002685267220 */ /* 0x040fe20000400000 */
[----:B------:R-:W-:Y:S01]  /*cd10*/  IADD3 R24, P2, PT, R28, R173, RZ ;  /* 0x000000ad1c187210 */ /* 0x000fe20007f5e0ff */
[C---:B------:R-:W-:Y:S01]  /*cd20*/  FMUL R39, R133.reuse, R39 ;  /* 0x0000002785277220 */ /* 0x040fe20000400000 */
[----:B0-----:R-:W-:Y:S01]  /*cd30*/  IADD3 R22, P1, PT, R32, R173, RZ ;  /* 0x000000ad20167210 */ /* 0x001fe20007f3e0ff */
[----:B------:R-:W-:Y:S01]  /*cd40*/  FMUL R197, R133, R46 ;  /* 0x0000002e85c57220 */ /* 0x000fe20000400000 */
[----:B------:R-:W-:Y:S01]  /*cd50*/  PRMT R17, R43, 0x9910, RZ ;  /* 0x000099102b117816 */ /* 0x000fe200000000ff */
[C---:B------:R-:W-:Y:S01]  /*cd60*/  FMUL R199, R133.reuse, R48 ;  /* 0x0000003085c77220 */ /* 0x040fe20000400000 */
[----:B------:R-:W-:Y:S01]  /*cd70*/  SHF.R.S32.HI R15, RZ, 0x8, R15 ;  /* 0x00000008ff0f7819 */ /* 0x000fe2000001140f */
[----:B------:R-:W-:Y:S01]  /*cd80*/  FMUL R203, R133, R50 ;  /* 0x0000003285cb7220 */ /* 0x000fe20000400000 */
[-C--:B------:R-:W-:Y:S01]  /*cd90*/  LEA.HI.X.SX32 R27, R30, R183.reuse, 0x1, P3 ;  /* 0x000000b71e1b7211 */ /* 0x080fe200018f0eff */
[----:B------:R-:W-:Y:S01]  /*cda0*/  IMAD R30, R216, 0x5, RZ ;  /* 0x00000005d81e7824 */ /* 0x000fe200078e02ff */
[----:B------:R-:W-:Y:S01]  /*cdb0*/  F2FP.SATFINITE.E4M3.F32.PACK_AB_MERGE_C R18, R19, R18, RZ ;  /* 0x000000121312723e */ /* 0x000fe200048070ff */
[----:B------:R0:W-:Y:S01]  /*cdc0*/  STG.E.U8 desc[UR18][R2.64], R15 ;  /* 0x0000000f02007986 */ /* 0x0001e2000c101112 */
[-C--:B------:R-:W-:Y:S01]  /*cdd0*/  LEA.HI.X.SX32 R25, R28, R183.reuse, 0x1, P2 ;  /* 0x000000b71c197211 */ /* 0x080fe200010f0eff */
[----:B--2---:R-:W-:Y:S01]  /*cde0*/  UIMAD UR4, UR7, UR4, URZ ;  /* 0x00000004070472a4 */ /* 0x004fe2000f8e02ff */
[----:B------:R-:W-:Y:S01]  /*cdf0*/  LEA.HI.X.SX32 R23, R32, R183, 0x1, P1 ;  /* 0x000000b720177211 */ /* 0x000fe200008f0eff */
[C---:B------:R-:W-:Y:S01]  /*ce00*/  IMAD R32, R216.reuse, 0x6, RZ ;  /* 0x00000006d8207824 */ /* 0x040fe200078e02ff */
[----:B------:R-:W-:Y:S01]  /*ce10*/  F2FP.SATFINITE.E4M3.F32.PACK_AB_MERGE_C R6, R35, R34, RZ ;  /* 0x000000222306723e */ /* 0x000fe200048070ff */
[----:B------:R-:W-:Y:S01]  /*ce20*/  IMAD R34, R216, 0x7, RZ ;  /* 0x00000007d8227824 */ /* 0x000fe200078e02ff */
[----:B------:R-:W-:Y:S01]  /*ce30*/  SHF.R.S32.HI R17, RZ, 0x8, R17 ;  /* 0x00000008ff117819 */ /* 0x000fe20000011411 */
[----:B------:R2:W-:Y:S01]  /*ce40*/  STG.E.U8 desc[UR18][R24.64], R43 ;  /* 0x0000002b18007986 */ /* 0x0005e2000c101112 */
[----:B------:R-:W-:Y:S01]  /*ce50*/  PRMT R19, R45, 0x9910, RZ ;  /* 0x000099102d137816 */ /* 0x000fe200000000ff */
[----:B---3--:R-:W-:Y:S01]  /*ce60*/  UIMAD UR8, UR6, 0x18, URZ ;  /* 0x00000018060878a4 */ /* 0x008fe2000f8e02ff */
[----:B------:R-:W-:Y:S01]  /*ce70*/  F2FP.SATFINITE.E4M3.F32.PACK_AB_MERGE_C R5, R37, R36, RZ ;  /* 0x000000242505723e */ /* 0x000fe200048070ff */
[----:B------:R3:W-:Y:S01]  /*ce80*/  STG.E.U8 desc[UR18][R26.64], R17 ;  /* 0x000000111a007986 */ /* 0x0007e2000c101112 */
[----:B0-----:R-:W-:Y:S01]  /*ce90*/  IADD3 R2, P1, PT, R30, R173, RZ ;  /* 0x000000ad1e027210 */ /* 0x001fe20007f3e0ff */
[C---:B------:R-:W-:Y:S01]  /*cea0*/  FMUL R202, R133.reuse, R52 ;  /* 0x0000003485ca7220 */ /* 0x040fe20000400000 */
[----:B------:R-:W-:Y:S01]  /*ceb0*/  MOV R15, R19 ;  /* 0x00000013000f7202 */ /* 0x000fe20000000f00 */
[----:B------:R0:W-:Y:S01]  /*cec0*/  STG.E.U8 desc[UR18][R22.64], R45 ;  /* 0x0000002d16007986 */ /* 0x0001e2000c101112 */
[----:B------:R-:W-:Y:S01]  /*ced0*/  SHF.L.U32 R36, R216, 0x3, RZ ;  /* 0x00000003d8247819 */ /* 0x000fe200000006ff */
[C---:B------:R-:W-:Y:S01]  /*cee0*/  FMUL R46, R133.reuse, R47 ;  /* 0x0000002f852e7220 */ /* 0x040fe20000400000 */
[----:B------:R-:W-:Y:S01]  /*cef0*/  IADD3 R28, P2, PT, R32, R173, RZ ;  /* 0x000000ad201c7210 */ /* 0x000fe20007f5e0ff */
[C---:B------:R-:W-:Y:S01]  /*cf00*/  FMUL R48, R133.reuse, R49 ;  /* 0x0000003185307220 */ /* 0x040fe20000400000 */
[----:B--2---:R-:W-:Y:S01]  /*cf10*/  IADD3 R24, P3, PT, R34, R173, RZ ;  /* 0x000000ad22187210 */ /* 0x004fe20007f7e0ff */
[----:B------:R-:W-:Y:S01]  /*cf20*/  FMUL R50, R133, R51 ;  /* 0x0000003385327220 */ /* 0x000fe20000400000 */
[----:B------:R-:W-:Y:S01]  /*cf30*/  LEA.HI.X.SX32 R3, R30, R183, 0x1, P1 ;  /* 0x000000b71e037211 */ /* 0x000fe200008f0eff */
[----:B------:R-:W-:Y:S01]  /*cf40*/  IMAD R30, R216, 0x9, RZ ;  /* 0x00000009d81e7824 */ /* 0x000fe200078e02ff */
[----:B---3--:R-:W-:Y:S01]  /*cf50*/  PRMT R17, R21, 0x9910, RZ ;  /* 0x0000991015117816 */ /* 0x008fe200000000ff */
[C---:B------:R-:W-:Y:S01]  /*cf60*/  FMUL R251, R133.reuse, R74 ;  /* 0x0000004a85fb7220 */ /* 0x040fe20000400000 */
[----:B------:R-:W-:Y:S01]  /*cf70*/  SHF.R.S32.HI R15, RZ, 0x8, R15 ;  /* 0x00000008ff0f7819 */ /* 0x000fe2000001140f */
[C---:B------:R-:W-:Y:S01]  /*cf80*/  FMUL R52, R133.reuse, R75 ;  /* 0x0000004b85347220 */ /* 0x040fe20000400000 */
[----:B0-----:R-:W-:Y:S01]  /*cf90*/  IADD3 R22, P1, PT, R36, R173, RZ ;  /* 0x000000ad24167210 */ /* 0x001fe20007f3e0ff */
[----:B------:R-:W-:Y:S01]  /*cfa0*/  FMUL R200, R133, R54 ;  /* 0x0000003685c87220 */ /* 0x000fe20000400000 */
[-C--:B------:R-:W-:Y:S01]  /*cfb0*/  LEA.HI.X.SX32 R29, R32, R183.reuse, 0x1, P2 ;  /* 0x000000b7201d7211 */ /* 0x080fe200010f0eff */
[----:B------:R-:W-:Y:S01]  /*cfc0*/  IMAD R32, R216, 0xa, RZ ;  /* 0x0000000ad8207824 */ /* 0x000fe200078e02ff */
[-C--:B------:R-:W-:Y:S01]  /*cfd0*/  LEA.HI.X.SX32 R25, R34, R183.reuse, 0x1, P3 ;  /* 0x000000b722197211 */ /* 0x080fe200018f0eff */
[----:B------:R0:W-:Y:S01]  /*cfe0*/  STG.E.U8 desc[UR18][R2.64], R15 ;  /* 0x0000000f02007986 */ /* 0x0001e2000c101112 */
[----:B------:R-:W-:Y:S01]  /*cff0*/  SHF.R.S32.HI R17, RZ, 0x8, R17 ;  /* 0x00000008ff117819 */ /* 0x000fe20000011411 */
[----:B------:R-:W-:Y:S01]  /*d000*/  IMAD R34, R216, 0xb, RZ ;  /* 0x0000000bd8227824 */ /* 0x000fe200078e02ff */
[----:B------:R-:W-:Y:S01]  /*d010*/  PRMT R19, R13, 0x9910, RZ ;  /* 0x000099100d137816 */ /* 0x000fe200000000ff */
[----:B------:R2:W-:Y:S01]  /*d020*/  STG.E.U8 desc[UR18][R28.64], R21 ;  /* 0x000000151c007986 */ /* 0x0005e2000c101112 */
[----:B------:R-:W-:Y:S01]  /*d030*/  LEA.HI.X.SX32 R23, R36, R183, 0x1, P1 ;  /* 0x000000b724177211 */ /* 0x000fe200008f0eff */
[----:B------:R-:W-:Y:S01]  /*d040*/  IMAD R36, R216, 0xc, RZ ;  /* 0x0000000cd8247824 */ /* 0x000fe200078e02ff */
[C---:B------:R-:W-:Y:S01]  /*d050*/  IADD3 R26, P2, PT, R32.reuse, R173, RZ ;  /* 0x000000ad201a7210 */ /* 0x040fe20007f5e0ff */
[----:B------:R3:W-:Y:S01]  /*d060*/  STG.E.U8 desc[UR18][R24.64], R17 ;  /* 0x0000001118007986 */ /* 0x0007e2000c101112 */
[----:B------:R-:W-:Y:S01]  /*d070*/  F2FP.SATFINITE.E4M3.F32.PACK_AB_MERGE_C R20, R135, R20, RZ ;  /* 0x000000148714723e */ /* 0x000fe200048070ff */
[C---:B------:R-:W-:Y:S01]  /*d080*/  FMUL R249, R133.reuse, R76 ;  /* 0x0000004c85f97220 */ /* 0x040fe20000400000 */
[----:B------:R-:W-:Y:S01]  /*d090*/  LEA.HI.X.SX32 R27, R32, R183, 0x1, P2 ;  /* 0x000000b7201b7211 */ /* 0x000fe200010f0eff */
[----:B------:R4:W-:Y:S01]  /*d0a0*/  STG.E.U8 desc[UR18][R22.64], R13 ;  /* 0x0000000d16007986 */ /* 0x0009e2000c101112 */
[----:B0-----:R-:W-:Y:S01]  /*d0b0*/  IADD3 R2, P1, PT, R30, R173, RZ ;  /* 0x000000ad1e027210 */ /* 0x001fe20007f3e0ff */
[----:B------:R-:W-:Y:S01]  /*d0c0*/  IMAD R32, R216, 0xe, RZ ;  /* 0x0000000ed8207824 */ /* 0x000fe200078e02ff */
[----:B------:R-:W-:Y:S01]  /*d0d0*/  MOV R15, R19 ;  /* 0x00000013000f7202 */ /* 0x000fe20000000f00 */
[----:B--2---:R-:W0:Y:S01]  /*d0e0*/  LDC R21, c[0x0][0x398] ;  /* 0x0000e600ff157b82 */ /* 0x004e220000000800 */
[----:B------:R-:W-:Y:S01]  /*d0f0*/  LEA.HI.X.SX32 R3, R30, R183, 0x1, P1 ;  /* 0x000000b71e037211 */ /* 0x000fe200008f0eff */
[----:B------:R-:W-:Y:S01]  /*d100*/  IMAD R30, R216, 0xd, RZ ;  /* 0x0000000dd81e7824 */ /* 0x000fe200078e02ff */
[----:B------:R-:W-:Y:S01]  /*d110*/  IADD3 R28, P3, PT, R34, R173, RZ ;  /* 0x000000ad221c7210 */ /* 0x000fe20007f7e0ff */
[C---:B------:R-:W-:Y:S01]  /*d120*/  FMUL R54, R133.reuse, R77 ;  /* 0x0000004d85367220 */ /* 0x040fe20000400000 */
[----:B---3--:R-:W-:Y:S01]  /*d130*/  PRMT R17, R14, 0x9910, RZ ;  /* 0x000099100e117816 */ /* 0x008fe200000000ff */
[C---:B------:R-:W-:Y:S01]  /*d140*/  FMUL R198, R133.reuse, R56 ;  /* 0x0000003885c67220 */ /* 0x040fe20000400000 */
[----:B------:R-:W-:Y:S01]  /*d150*/  LEA.HI.X.SX32 R29, R34, R183, 0x1, P3 ;  /* 0x000000b7221d7211 */ /* 0x000fe200018f0eff */
[----:B------:R-:W-:Y:S01]  /*d160*/  IMAD R34, R216, 0xf, RZ ;  /* 0x0000000fd8227824 */ /* 0x000fe200078e02ff */
[----:B----4-:R-:W-:Y:S01]  /*d170*/  SHF.R.S32.HI R13, RZ, 0x8, R15 ;  /* 0x00000008ff0d7819 */ /* 0x010fe2000001140f */
[C---:B------:R-:W-:Y:S01]  /*d180*/  FMUL R196, R133.reuse, R58 ;  /* 0x0000003a85c47220 */ /* 0x040fe20000400000 */
[----:B------:R-:W-:Y:S01]  /*d190*/  IADD3 R22, P1, PT, R36, R173, RZ ;  /* 0x000000ad24167210 */ /* 0x000fe20007f3e0ff */
[C---:B------:R-:W-:Y:S01]  /*d1a0*/  FMUL R194, R133.reuse, R60 ;  /* 0x0000003c85c27220 */ /* 0x040fe20000400000 */
[----:B------:R-:W-:Y:S01]  /*d1b0*/  MOV R15, R17 ;  /* 0x00000011000f7202 */ /* 0x000fe20000000f00 */
[----:B------:R2:W-:Y:S01]  /*d1c0*/  STG.E.U8 desc[UR18][R2.64], R13 ;  /* 0x0000000d02007986 */ /* 0x0005e2000c101112 */
[----:B------:R-:W-:Y:S01]  /*d1d0*/  PRMT R17, R16, 0x9910, RZ ;  /* 0x0000991010117816 */ /* 0x000fe200000000ff */
[C---:B------:R-:W-:Y:S01]  /*d1e0*/  FMUL R192, R133.reuse, R62 ;  /* 0x0000003e85c07220 */ /* 0x040fe20000400000 */
[----:B------:R-:W-:Y:S01]  /*d1f0*/  SHF.R.S32.HI R15, RZ, 0x8, R15 ;  /* 0x00000008ff0f7819 */ /* 0x000fe2000001140f */
[----:B------:R3:W-:Y:S01]  /*d200*/  STG.E.U8 desc[UR18][R26.64], R14 ;  /* 0x0000000e1a007986 */ /* 0x0007e2000c101112 */
[----:B------:R-:W-:Y:S01]  /*d210*/  LEA.HI.X.SX32 R23, R36, R183, 0x1, P1 ;  /* 0x000000b724177211 */ /* 0x000fe200008f0eff */
[C---:B------:R-:W-:Y:S01]  /*d220*/  FMUL R190, R133.reuse, R64 ;  /* 0x0000004085be7220 */ /* 0x040fe20000400000 */
[-C--:B------:R-:W-:Y:S01]  /*d230*/  IADD3 R24, P2, PT, R32, R173.reuse, RZ ;  /* 0x000000ad20187210 */ /* 0x080fe20007f5e0ff */
[----:B------:R4:W-:Y:S01]  /*d240*/  STG.E.U8 desc[UR18][R28.64], R15 ;  /* 0x0000000f1c007986 */ /* 0x0009e2000c101112 */
[----:B------:R-:W-:Y:S01]  /*d250*/  SHF.L.U32 R36, R216, 0x4, RZ ;  /* 0x00000004d8247819 */ /* 0x000fe200000006ff */
[C---:B------:R-:W-:Y:S01]  /*d260*/  FMUL R247, R133.reuse, R78 ;  /* 0x0000004e85f77220 */ /* 0x040fe20000400000 */
[----:B------:R-:W-:Y:S01]  /*d270*/  PRMT R19, R18, 0x9910, RZ ;  /* 0x0000991012137816 */ /* 0x000fe200000000ff */
[----:B------:R5:W-:Y:S01]  /*d280*/  STG.E.U8 desc[UR18][R22.64], R16 ;  /* 0x0000001016007986 */ /* 0x000be2000c101112 */
[----:B--2---:R-:W-:Y:S01]  /*d290*/  IADD3 R2, P1, PT, R30, R173, RZ ;  /* 0x000000ad1e027210 */ /* 0x004fe20007f3e0ff */
[C---:B------:R-:W-:Y:S01]  /*d2a0*/  FMUL R56, R133.reuse, R79 ;  /* 0x0000004f85387220 */ /* 0x040fe20000400000 */
[----:B------:R-:W-:Y:S01]  /*d2b0*/  MOV R13, R17 ;  /* 0x00000011000d7202 */ /* 0x000fe20000000f00 */
[----:B---3--:R-:W-:Y:S01]  /*d2c0*/  IMAD R26, R216, 0x12, RZ ;  /* 0x00000012d81a7824 */ /* 0x008fe200078e02ff */
[----:B------:R-:W-:Y:S01]  /*d2d0*/  LEA.HI.X.SX32 R3, R30, R183, 0x1, P1 ;  /* 0x000000b71e037211 */ /* 0x000fe200008f0eff */
[C---:B------:R-:W-:Y:S01]  /*d2e0*/  IMAD R30, R216.reuse, 0x2c, RZ ;  /* 0x0000002cd81e7824 */ /* 0x040fe200078e02ff */
[----:B------:R-:W-:Y:S01]  /*d2f0*/  SHF.R.S32.HI R13, RZ, 0x8, R13 ;  /* 0x00000008ff0d7819 */ /* 0x000fe2000001140d */
[----:B----4-:R-:W-:Y:S01]  /*d300*/  IMAD R28, R216, 0x2b, RZ ;  /* 0x0000002bd81c7824 */ /* 0x010fe200078e02ff */
[----:B------:R-:W-:Y:S01]  /*d310*/  IADD3 R14, P1, PT, R34, R173, RZ ;  /* 0x000000ad220e7210 */ /* 0x000fe20007f3e0ff */
[----:B------:R-:W-:Y:S01]  /*d320*/  FMUL R245, R133, R80 ;  /* 0x0000005085f57220 */ /* 0x000fe20000400000 */
[----:B------:R-:W-:Y:S01]  /*d330*/  LEA.HI.X.SX32 R25, R32, R183, 0x1, P2 ;  /* 0x000000b720197211 */ /* 0x000fe200010f0eff */
[----:B------:R2:W-:Y:S01]  /*d340*/  STG.E.U8 desc[UR18][R2.64], R13 ;  /* 0x0000000d02007986 */ /* 0x0005e2000c101112 */
[----:B-----5:R-:W-:Y:S01]  /*d350*/  IADD3 R16, P2, PT, R36, R173, RZ ;  /* 0x000000ad24107210 */ /* 0x020fe20007f5e0ff */
[----:B------:R-:W-:Y:S01]  /*d360*/  IMAD R22, R216, 0x11, RZ ;  /* 0x00000011d8167824 */ /* 0x000fe200078e02ff */
[-C--:B------:R-:W-:Y:S01]  /*d370*/  LEA.HI.X.SX32 R15, R34, R183.reuse, 0x1, P1 ;  /* 0x000000b7220f7211 */ /* 0x080fe200008f0eff */
[----:B------:R3:W-:Y:S01]  /*d380*/  STG.E.U8 desc[UR18][R24.64], R18 ;  /* 0x0000001218007986 */ /* 0x0007e2000c101112 */
[----:B------:R-:W-:Y:S01]  /*d390*/  SHF.R.S32.HI R19, RZ, 0x8, R19 ;  /* 0x00000008ff137819 */ /* 0x000fe20000011413 */
[----:B------:R-:W-:Y:S01]  /*d3a0*/  IMAD R32, R216, 0x2d, RZ ;  /* 0x0000002dd8207824 */ /* 0x000fe200078e02ff */
[----:B------:R-:W-:Y:S01]  /*d3b0*/  LEA.HI.X.SX32 R17, R36, R183, 0x1, P2 ;  /* 0x000000b724117211 */ /* 0x000fe200010f0eff */
[----:B------:R-:W-:Y:S01]  /*d3c0*/  IMAD R34, R216, 0x2e, RZ ;  /* 0x0000002ed8227824 */ /* 0x000fe200078e02ff */
[----:B------:R-:W-:Y:S01]  /*d3d0*/  PRMT R23, R20, 0x9910, RZ ;  /* 0x0000991014177816 */ /* 0x000fe200000000ff */
[----:B------:R4:W-:Y:S01]  /*d3e0*/  STG.E.U8 desc[UR18][R14.64], R19 ;  /* 0x000000130e007986 */ /* 0x0009e2000c101112 */
[----:B------:R-:W-:Y:S01]  /*d3f0*/  F2FP.SATFINITE.E4M3.F32.PACK_AB_MERGE_C R4, R39, R38, RZ ;  /* 0x000000262704723e */ /* 0x000fe200048070ff */
[----:B------:R-:W-:Y:S01]  /*d400*/  IMAD R36, R216, 0x2f, RZ ;  /* 0x0000002fd8247824 */ /* 0x000fe200078e02ff */
[----:B--2---:R-:W-:Y:S01]  /*d410*/  IADD3 R2, P1, PT, R22, R173, RZ ;  /* 0x000000ad16027210 */ /* 0x004fe20007f3e0ff */
[----:B------:R2:W-:Y:S01]  /*d420*/  STG.E.U8 desc[UR18][R16.64], R20 ;  /* 0x0000001410007986 */ /* 0x0005e2000c101112 */
[----:B------:R-:W-:Y:S01]  /*d430*/  MOV R13, R23 ;  /* 0x00000017000d7202 */ /* 0x000fe20000000f00 */
[----:B---3--:R-:W-:Y:S01]  /*d440*/  IMAD R18, R216, 0x13, RZ ;  /* 0x00000013d8127824 */ /* 0x008fe200078e02ff */
[----:B------:R-:W-:Y:S01]  /*d450*/  LEA.HI.X.SX32 R3, R22, R183, 0x1, P1 ;  /* 0x000000b716037211 */ /* 0x000fe200008f0eff */
[C---:B------:R-:W-:Y:S01]  /*d460*/  IMAD R22, R216.reuse, 0x16, RZ ;  /* 0x00000016d8167824 */ /* 0x040fe200078e02ff */
[----:B------:R-:W-:Y:S01]  /*d470*/  SHF.R.S32.HI R13, RZ, 0x8, R13 ;  /* 0x00000008ff0d7819 */ /* 0x000fe2000001140d */
[----:B------:R-:W-:Y:S01]  /*d480*/  IMAD R24, R216, 0x29, RZ ;  /* 0x00000029d8187824 */ /* 0x000fe200078e02ff */
[----:B------:R-:W-:Y:S01]  /*d490*/  F2FP.SATFINITE.E4M3.F32.PACK_AB_MERGE_C R175, R40, R175, RZ ;  /* 0x000000af28af723e */ /* 0x000fe200048070ff */
[----:B------:R-:W-:Y:S01]  /*d4a0*/  IMAD R38, R216, 0x30, RZ ;  /* 0x00000030d8267824 */ /* 0x000fe200078e02ff */
[-C--:B----4-:R-:W-:Y:S01]  /*d4b0*/  IADD3 R14, P1, PT, R26, R173.reuse, RZ ;  /* 0x000000ad1a0e7210 */ /* 0x090fe20007f3e0ff */
[----:B------:R3:W-:Y:S01]  /*d4c0*/  STG.E.U8 desc[UR18][R2.64], R13 ;  /* 0x0000000d02007986 */ /* 0x0007e2000c101112 */
[----:B------:R-:W-:Y:S01]  /*d4d0*/  PRMT R19, R12, 0x9910, RZ ;  /* 0x000099100c137816 */ /* 0x000fe200000000ff */
[----:B--2---:R-:W-:Y:S01]  /*d4e0*/  IMAD R20, R220, UR5, RZ ;  /* 0x00000005dc147c24 */ /* 0x004fe2000f8e02ff */
[----:B------:R-:W-:Y:S01]  /*d4f0*/  IADD3 R16, P2, PT, R18, R173, RZ ;  /* 0x000000ad12107210 */ /* 0x000fe20007f5e0ff */
[----:B------:R-:W-:Y:S01]  /*d500*/  UIMAD UR5, UR6, 0x15, URZ ;  /* 0x00000015060578a4 */ /* 0x000fe2000f8e02ff */
[-C--:B------:R-:W-:Y:S01]  /*d510*/  LEA.HI.X.SX32 R15, R26, R183.reuse, 0x1, P1 ;  /* 0x000000b71a0f7211 */ /* 0x080fe200008f0eff */
[----:B------:R-:W-:Y:S01]  /*d520*/  IMAD R26, R216, 0x2a, RZ ;  /* 0x0000002ad81a7824 */ /* 0x000fe200078e02ff */
[----:B------:R-:W-:Y:S01]  /*d530*/  LEA.HI.X.SX32 R17, R18, R183, 0x1, P2 ;  /* 0x000000b712117211 */ /* 0x000fe200010f0eff */
[----:B------:R-:W-:Y:S01]  /*d540*/  IMAD R18, R216, 0x14, RZ ;  /* 0x00000014d8127824 */ /* 0x000fe200078e02ff */
[----:B------:R-:W-:Y:S01]  /*d550*/  SHF.R.S32.HI R19, RZ, 0x8, R19 ;  /* 0x00000008ff137819 */ /* 0x000fe20000011413 */
[----:B------:R2:W-:Y:S01]  /*d560*/  STG.E.U8 desc[UR18][R14.64], R12 ;  /* 0x0000000c0e007986 */ /* 0x0005e2000c101112 */
[----:B0-----:R-:W-:Y:S01]  /*d570*/  IADD3 R21, PT, PT, R20, UR4, R21 ;  /* 0x0000000414157c10 */ /* 0x001fe2000fffe015 */
[----:B------:R-:W-:Y:S01]  /*d580*/  IMAD R20, R216, 0x15, RZ ;  /* 0x00000015d8147824 */ /* 0x000fe200078e02ff */
[-C--:B---3--:R-:W-:Y:S01]  /*d590*/  IADD3 R2, P1, PT, R18, R173.reuse, RZ ;  /* 0x000000ad12027210 */ /* 0x088fe20007f3e0ff */
[----:B------:R0:W-:Y:S01]  /*d5a0*/  STG.E.U8 desc[UR18][R16.64], R19 ;  /* 0x0000001310007986 */ /* 0x0001e2000c101112 */
[----:B------:R-:W-:Y:S01]  /*d5b0*/  PRMT R13, R11, 0x9910, RZ ;  /* 0x000099100b0d7816 */ /* 0x000fe200000000ff */
[----:B------:R-:W-:Y:S01]  /*d5c0*/  UIMAD UR4, UR6, 0x16, URZ ;  /* 0x00000016060478a4 */ /* 0x000fe2000f8e02ff */
[----:B------:R-:W-:Y:S01]  /*d5d0*/  IADD3 RZ, P2, PT, R20, R173, RZ ;  /* 0x000000ad14ff7210 */ /* 0x000fe20007f5e0ff */
[----:B------:R-:W-:Y:S01]  /*d5e0*/  IMAD R40, R216, 0x31, RZ ;  /* 0x00000031d8287824 */ /* 0x000fe200078e02ff */
[----:B------:R-:W-:Y:S01]  /*d5f0*/  LEA.HI.X.SX32 R3, R18, R183, 0x1, P1 ;  /* 0x000000b712037211 */ /* 0x000fe200008f0eff */
[----:B------:R-:W-:Y:S01]  /*d600*/  IMAD R18, R216, 0x1c, RZ ;  /* 0x0000001cd8127824 */ /* 0x000fe200078e02ff */
[C---:B------:R-:W-:Y:S01]  /*d610*/  IADD3 RZ, P1, PT, R22.reuse, R173, RZ ;  /* 0x000000ad16ff7210 */ /* 0x040fe20007f3e0ff */
[----:B------:R-:W-:Y:S01]  /*d620*/  FMUL R58, R133, R81 ;  /* 0x00000051853a7220 */ /* 0x000fe20000400000 */
[----:B--2---:R-:W-:Y:S01]  /*d630*/  IADD3 R12, PT, PT, R21, UR5, RZ ;  /* 0x00000005150c7c10 */ /* 0x004fe2000fffe0ff */
[----:B------:R2:W-:Y:S01]  /*d640*/  STG.E.U8 desc[UR18][R2.64], R11 ;  /* 0x0000000b02007986 */ /* 0x0005e2000c101112 */
[----:B------:R-:W-:Y:S01]  /*d650*/  LEA.HI.X.SX32 R15, R22, R183, 0x1, P1 ;  /* 0x000000b7160f7211 */ /* 0x000fe200008f0eff */
[----:B0-----:R-:W-:Y:S01]  /*d660*/  IMAD R16, R216, 0x17, RZ ;  /* 0x00000017d8107824 */ /* 0x001fe200078e02ff */
[----:B------:R-:W-:Y:S01]  /*d670*/  MOV R17, R13 ;  /* 0x0000000d00117202 */ /* 0x000fe20000000f00 */
[----:B------:R-:W-:Y:S01]  /*d680*/  UIMAD UR5, UR6, 0x17, URZ ;  /* 0x00000017060578a4 */ /* 0x000fe2000f8e02ff */
[----:B------:R-:W-:Y:S01]  /*d690*/  LEA.HI.X.SX32 R13, R20, R183, 0x1, P2 ;  /* 0x000000b7140d7211 */ /* 0x000fe200010f0eff */
[C---:B------:R-:W-:Y:S01]  /*d6a0*/  IMAD R20, R216.reuse, 0x1d, RZ ;  /* 0x0000001dd8147824 */ /* 0x040fe200078e02ff */
[----:B------:R-:W-:Y:S01]  /*d6b0*/  SHF.R.S32.HI R17, RZ, 0x8, R17 ;  /* 0x00000008ff117819 */ /* 0x000fe20000011411 */
[----:B------:R-:W-:Y:S01]  /*d6c0*/  IMAD R22, R216, 0x24, RZ ;  /* 0x00000024d8167824 */ /* 0x000fe200078e02ff */
[C---:B------:R-:W-:Y:S01]  /*d6d0*/  IADD3 RZ, P1, PT, R16.reuse, R173, RZ ;  /* 0x000000ad10ff7210 */ /* 0x040fe20007f3e0ff */
[----:B------:R-:W-:Y:S01]  /*d6e0*/  FMUL R243, R133, R82 ;  /* 0x0000005285f37220 */ /* 0x000fe20000400000 */
[C---:B------:R-:W-:Y:S01]  /*d6f0*/  IADD3 R14, PT, PT, R21.reuse, UR4, RZ ;  /* 0x00000004150e7c10 */ /* 0x040fe2000fffe0ff */
[----:B------:R0:W-:Y:S01]  /*d700*/  STG.E.U8 desc[UR18][R12.64], R17 ;  /* 0x000000110c007986 */ /* 0x0001e2000c101112 */
[----:B--2---:R-:W-:Y:S01]  /*d710*/  LEA.HI.X.SX32 R3, R16, R183, 0x1, P1 ;  /* 0x000000b710037211 */ /* 0x004fe200008f0eff */
[----:B------:R-:W-:Y:S01]  /*d720*/  IMAD R16, R216, 0x19, RZ ;  /* 0x00000019d8107824 */ /* 0x000fe200078e02ff */
[----:B------:R-:W-:Y:S01]  /*d730*/  PRMT R19, R10, 0x9910, RZ ;  /* 0x000099100a137816 */ /* 0x000fe200000000ff */
[----:B------:R2:W-:Y:S01]  /*d740*/  STG.E.U8 desc[UR18][R14.64], R10 ;  /* 0x0000000a0e007986 */ /* 0x0005e2000c101112 */
[----:B------:R-:W-:Y:S01]  /*d750*/  UIMAD UR4, UR6, 0x19, URZ ;  /* 0x00000019060478a4 */ /* 0x000fe2000f8e02ff */
[----:B------:R-:W-:Y:S01]  /*d760*/  IADD3 R2, PT, PT, R21, UR5, RZ ;  /* 0x0000000515027c10 */ /* 0x000fe2000fffe0ff */
[----:B------:R-:W-:Y:S01]  /*d770*/  UIMAD UR5, UR6, 0x1a, URZ ;  /* 0x0000001a060578a4 */ /* 0x000fe2000f8e02ff */
[----:B------:R-:W-:Y:S01]  /*d780*/  IADD3 RZ, P2, PT, R16, R173, RZ ;  /* 0x000000ad10ff7210 */ /* 0x000fe20007f5e0ff */
[C---:B------:R-:W-:Y:S01]  /*d790*/  FMUL R60, R133.reuse, R83 ;  /* 0x00000053853c7220 */ /* 0x040fe20000400000 */
[----:B------:R-:W-:Y:S01]  /*d7a0*/  SHF.R.S32.HI R19, RZ, 0x8, R19 ;  /* 0x00000008ff137819 */ /* 0x000fe20000011413 */
[C---:B------:R-:W-:Y:S01]  /*d7b0*/  FMUL R241, R133.reuse, R84 ;  /* 0x0000005485f17220 */ /* 0x040fe20000400000 */
[----:B0-----:R-:W-:Y:S01]  /*d7c0*/  IMAD R12, R216, 0x18, RZ ;  /* 0x00000018d80c7824 */ /* 0x001fe200078e02ff */
[----:B------:R-:W-:Y:S01]  /*d7d0*/  LEA.HI.X.SX32 R13, R16, R183, 0x1, P2 ;  /* 0x000000b7100d7211 */ /* 0x000fe200010f0eff */
[C---:B------:R-:W-:Y:S01]  /*d7e0*/  IMAD R16, R216.reuse, 0x1b, RZ ;  /* 0x0000001bd8107824 */ /* 0x040fe200078e02ff */
[----:B------:R0:W-:Y:S01]  /*d7f0*/  STG.E.U8 desc[UR18][R2.64], R19 ;  /* 0x0000001302007986 */ /* 0x0001e2000c101112 */
[----:B--2---:R-:W-:Y:S01]  /*d800*/  IMAD R14, R216, 0x1a, RZ ;  /* 0x0000001ad80e7824 */ /* 0x004fe200078e02ff */
[C---:B------:R-:W-:Y:S01]  /*d810*/  IADD3 RZ, P1, PT, R12.reuse, R173, RZ ;  /* 0x000000ad0cff7210 */ /* 0x040fe20007f3e0ff */
[----:B------:R-:W-:Y:S01]  /*d820*/  FMUL R62, R133, R85 ;  /* 0x00000055853e7220 */ /* 0x000fe20000400000 */
[----:B------:R-:W-:Y:S01]  /*d830*/  PRMT R15, R9, 0x9910, RZ ;  /* 0x00009910090f7816 */ /* 0x000fe200000000ff */
[----:B------:R-:W-:Y:S01]  /*d840*/  FMUL R239, R133, R86 ;  /* 0x0000005685ef7220 */ /* 0x000fe20000400000 */
[----:B------:R-:W-:Y:S01]  /*d850*/  IADD3 R10, PT, PT, R21, UR8, RZ ;  /* 0x00000008150a7c10 */ /* 0x000fe2000fffe0ff */
[----:B------:R-:W-:Y:S01]  /*d860*/  UIMAD UR8, UR6, 0x1d, URZ ;  /* 0x0000001d060878a4 */ /* 0x000fe2000f8e02ff */
[----:B------:R-:W-:Y:S01]  /*d870*/  LEA.HI.X.SX32 R11, R12, R183, 0x1, P1 ;  /* 0x000000b70c0b7211 */ /* 0x000fe200008f0eff */
[----:B------:R-:W-:Y:S01]  /*d880*/  FMUL R64, R133, R87 ;  /* 0x0000005785407220 */ /* 0x000fe20000400000 */
[----:B------:R-:W-:Y:S01]  /*d890*/  IADD3 R12, PT, PT, R21, UR4, RZ ;  /* 0x00000004150c7c10 */ /* 0x000fe2000fffe0ff */
[----:B------:R-:W-:Y:S01]  /*d8a0*/  UIMAD UR4, UR6, 0x1b, URZ ;  /* 0x0000001b060478a4 */ /* 0x000fe2000f8e02ff */
[----:B------:R-:W-:Y:S01]  /*d8b0*/  SHF.R.S32.HI R15, RZ, 0x8, R15 ;  /* 0x00000008ff0f7819 */ /* 0x000fe2000001140f */
[----:B------:R2:W-:Y:S01]  /*d8c0*/  STG.E.U8 desc[UR18][R10.64], R9 ;  /* 0x000000090a007986 */ /* 0x0005e2000c101112 */
[C---:B------:R-:W-:Y:S01]  /*d8d0*/  IADD3 RZ, P1, PT, R14.reuse, R173, RZ ;  /* 0x000000ad0eff7210 */ /* 0x040fe20007f3e0ff */
[----:B------:R-:W-:Y:S01]  /*d8e0*/  FMUL R188, R133, R66 ;  /* 0x0000004285bc7220 */ /* 0x000fe20000400000 */
[----:B0-----:R-:W-:Y:S01]  /*d8f0*/  IADD3 R2, PT, PT, R21, UR5, RZ ;  /* 0x0000000515027c10 */ /* 0x001fe2000fffe0ff */
[----:B------:R0:W-:Y:S01]  /*d900*/  STG.E.U8 desc[UR18][R12.64], R15 ;  /* 0x0000000f0c007986 */ /* 0x0001e2000c101112 */
[----:B------:R-:W-:Y:S01]  /*d910*/  LEA.HI.X.SX32 R3, R14, R183, 0x1, P1 ;  /* 0x000000b70e037211 */ /* 0x000fe200008f0eff */
[----:B------:R-:W-:Y:S01]  /*d920*/  UIMAD UR5, UR6, 0x1c, URZ ;  /* 0x0000001c060578a4 */ /* 0x000fe2000f8e02ff */
[-C--:B------:R-:W-:Y:S01]  /*d930*/  IADD3 RZ, P1, PT, R16, R173.reuse, RZ ;  /* 0x000000ad10ff7210 */ /* 0x080fe20007f3e0ff */
[C---:B------:R-:W-:Y:S01]  /*d940*/  FMUL R237, R133.reuse, R88 ;  /* 0x0000005885ed7220 */ /* 0x040fe20000400000 */
[-C--:B------:R-:W-:Y:S01]  /*d950*/  IADD3 RZ, P2, PT, R18, R173.reuse, RZ ;  /* 0x000000ad12ff7210 */ /* 0x080fe20007f5e0ff */
[----:B------:R3:W-:Y:S01]  /*d960*/  STG.E.U8 desc[UR18][R2.64], R8 ;  /* 0x0000000802007986 */ /* 0x0007e2000c101112 */
[----:B------:R-:W-:Y:S01]  /*d970*/  IADD3 RZ, P3, PT, R20, R173, RZ ;  /* 0x000000ad14ff7210 */ /* 0x000fe20007f7e0ff */
[C---:B------:R-:W-:Y:S01]  /*d980*/  FMUL R66, R133.reuse, R89 ;  /* 0x0000005985427220 */ /* 0x040fe20000400000 */
[----:B--2---:R-:W-:Y:S01]  /*d990*/  PRMT R9, R8, 0x9910, RZ ;  /* 0x0000991008097816 */ /* 0x004fe200000000ff */
[----:B------:R-:W-:Y:S01]  /*d9a0*/  FMUL R186, R133, R68 ;  /* 0x0000004485ba7220 */ /* 0x000fe20000400000 */
[----:B------:R-:W-:Y:S01]  /*d9b0*/  IADD3 R10, PT, PT, R21, UR4, RZ ;  /* 0x00000004150a7c10 */ /* 0x000fe2000fffe0ff */
[----:B------:R-:W-:Y:S01]  /*d9c0*/  UIMAD UR4, UR6, 0x1e, URZ ;  /* 0x0000001e060478a4 */ /* 0x000fe2000f8e02ff */
[----:B0-----:R-:W-:Y:S01]  /*d9d0*/  PRMT R13, R7, 0x9910, RZ ;  /* 0x00009910070d7816 */ /* 0x001fe200000000ff */
[----:B------:R-:W-:Y:S01]  /*d9e0*/  UIMAD UR6, UR6, 0x1f, URZ ;  /* 0x0000001f060678a4 */ /* 0x000fe2000f8e02ff */
[----:B------:R-:W-:Y:S01]  /*d9f0*/  LEA.HI.X.SX32 R11, R16, R183, 0x1, P1 ;  /* 0x000000b7100b7211 */ /* 0x000fe200008f0eff */
[C---:B------:R-:W-:Y:S01]  /*da00*/  IMAD R16, R216.reuse, 0x1f, RZ ;  /* 0x0000001fd8107824 */ /* 0x040fe200078e02ff */
[----:B------:R-:W-:Y:S01]  /*da10*/  IADD3 R12, PT, PT, R21, UR5, RZ ;  /* 0x00000005150c7c10 */ /* 0x000fe2000fffe0ff */
[----:B---3--:R-:W-:Y:S01]  /*da20*/  IMAD R8, R216, 0x1e, RZ ;  /* 0x0000001ed8087824 */ /* 0x008fe200078e02ff */
[----:B------:R-:W-:Y:S01]  /*da30*/  MOV R2, R13 ;  /* 0x0000000d00027202 */ /* 0x000fe20000000f00 */
[C---:B------:R-:W-:Y:S01]  /*da40*/  FMUL R184, R133.reuse, R70 ;  /* 0x0000004685b87220 */ /* 0x040fe20000400000 */
[----:B------:R-:W-:Y:S01]  /*da50*/  SHF.R.S32.HI R3, RZ, 0x8, R9 ;  /* 0x00000008ff037819 */ /* 0x000fe20000011409 */
[C---:B------:R-:W-:Y:S01]  /*da60*/  FMUL R72, R133.reuse, R72 ;  /* 0x0000004885487220 */ /* 0x040fe20000400000 */
[----:B------:R-:W-:Y:S01]  /*da70*/  LEA.HI.X.SX32 R13, R18, R183, 0x1, P2 ;  /* 0x000000b7120d7211 */ /* 0x000fe200010f0eff */
[C---:B------:R-:W-:Y:S01]  /*da80*/  FMUL R73, R133.reuse, R73 ;  /* 0x0000004985497220 */ /* 0x040fe20000400000 */
[----:B------:R-:W-:Y:S01]  /*da90*/  PRMT R17, R6, 0x9910, RZ ;  /* 0x0000991006117816 */ /* 0x000fe200000000ff */
[----:B------:R0:W-:Y:S01]  /*daa0*/  STG.E.U8 desc[UR18][R10.64], R3 ;  /* 0x000000030a007986 */ /* 0x0001e2000c101112 */
[----:B------:R-:W-:Y:S01]  /*dab0*/  SHF.L.U32 R18, R216, 0x5, RZ ;  /* 0x00000005d8127819 */ /* 0x000fe200000006ff */
[----:B------:R-:W-:Y:S01]  /*dac0*/  FMUL R235, R133, R90 ;  /* 0x0000005a85eb7220 */ /* 0x000fe20000400000 */
[----:B------:R-:W-:Y:S01]  /*dad0*/  IADD3 R14, PT, PT, R21, UR8, RZ ;  /* 0x00000008150e7c10 */ /* 0x000fe2000fffe0ff */
[----:B------:R2:W-:Y:S01]  /*dae0*/  STG.E.U8 desc[UR18][R12.64], R7 ;  /* 0x000000070c007986 */ /* 0x0005e2000c101112 */
[----:B------:R-:W-:Y:S01]  /*daf0*/  LEA.HI.X.SX32 R15, R20, R183, 0x1, P3 ;  /* 0x000000b7140f7211 */ /* 0x000fe200018f0eff */
[----:B------:R-:W-:Y:S01]  /*db00*/  IMAD R20, R216, 0x23, RZ ;  /* 0x00000023d8147824 */ /* 0x000fe200078e02ff */
[----:B------:R-:W-:Y:S01]  /*db10*/  SHF.R.S32.HI R9, RZ, 0x8, R2 ;  /* 0x00000008ff097819 */ /* 0x000fe20000011402 */
[C---:B------:R-:W-:Y:S01]  /*db20*/  FMUL R68, R133.reuse, R91 ;  /* 0x0000005b85447220 */ /* 0x040fe20000400000 */
[-C--:B------:R-:W-:Y:S01]  /*db30*/  IADD3 RZ, P2, PT, R16, R173.reuse, RZ ;  /* 0x000000ad10ff7210 */ /* 0x080fe20007f5e0ff */
[C---:B------:R-:W-:Y:S01]  /*db40*/  FMUL R231, R133.reuse, R94 ;  /* 0x0000005e85e77220 */ /* 0x040fe20000400000 */
[-C--:B------:R-:W-:Y:S01]  /*db50*/  IADD3 RZ, P1, PT, R8, R173.reuse, RZ ;  /* 0x000000ad08ff7210 */ /* 0x080fe20007f3e0ff */
[----:B------:R3:W-:Y:S01]  /*db60*/  STG.E.U8 desc[UR18][R14.64], R9 ;  /* 0x000000090e007986 */ /* 0x0007e2000c101112 */
[----:B0-----:R-:W-:Y:S01]  /*db70*/  IADD3 R10, P3, PT, R18, R173, RZ ;  /* 0x000000ad120a7210 */ /* 0x001fe20007f7e0ff */
[----:B------:R-:W-:Y:S01]  /*db80*/  FMUL R74, R133, R95 ;  /* 0x0000005f854a7220 */ /* 0x000fe20000400000 */
[----:B------:R-:W-:Y:S01]  /*db90*/  IADD3 R2, PT, PT, R21, UR4, RZ ;  /* 0x0000000415027c10 */ /* 0x000fe2000fffe0ff */
[----:B--2---:R-:W-:Y:S01]  /*dba0*/  IMAD.MOV.U32 R7, RZ, RZ, R17 ;  /* 0x000000ffff077224 */ /* 0x004fe200078e0011 */
[-C--:B------:R-:W-:Y:S01]  /*dbb0*/  LEA.HI.X.SX32 R3, R8, R183.reuse, 0x1, P1 ;  /* 0x000000b708037211 */ /* 0x080fe200008f0eff */
[----:B------:R-:W-:Y:S01]  /*dbc0*/  FMUL R229, R133, R96 ;  /* 0x0000006085e57220 */ /* 0x000fe20000400000 */
[----:B------:R-:W-:Y:S01]  /*dbd0*/  LEA.HI.X.SX32 R11, R18, R183, 0x1, P3 ;  /* 0x000000b7120b7211 */ /* 0x000fe200018f0eff */
[----:B------:R-:W-:Y:S01]  /*dbe0*/  IMAD R18, R216, 0x22, RZ ;  /* 0x00000022d8127824 */ /* 0x000fe200078e02ff */
[----:B------:R-:W-:Y:S01]  /*dbf0*/  IADD3 R8, PT, PT, R21, UR6, RZ ;  /* 0x0000000615087c10 */ /* 0x000fe2000fffe0ff */
[----:B------:R0:W-:Y:S01]  /*dc00*/  STG.E.U8 desc[UR18][R2.64], R6 ;  /* 0x0000000602007986 */ /* 0x0001e2000c101112 */
[----:B------:R-:W-:Y:S01]  /*dc10*/  SHF.R.S32.HI R7, RZ, 0x8, R7 ;  /* 0x00000008ff077819 */ /* 0x000fe20000011407 */
[----:B------:R-:W-:Y:S01]  /*dc20*/  FMUL R76, R133, R97 ;  /* 0x00000061854c7220 */ /* 0x000fe20000400000 */
[----:B---3--:R-:W-:Y:S01]  /*dc30*/  LEA.HI.X.SX32 R9, R16, R183, 0x1, P2 ;  /* 0x000000b710097211 */ /* 0x008fe200010f0eff */
[----:B------:R-:W-:Y:S01]  /*dc40*/  IMAD R16, R216, 0x21, RZ ;  /* 0x00000021d8107824 */ /* 0x000fe200078e02ff */
[----:B------:R-:W-:Y:S01]  /*dc50*/  PRMT R15, R5, 0x9910, RZ ;  /* 0x00009910050f7816 */ /* 0x000fe200000000ff */
[C---:B------:R-:W-:Y:S01]  /*dc60*/  FMUL R233, R133.reuse, R92 ;  /* 0x0000005c85e97220 */ /* 0x040fe20000400000 */
[-C--:B------:R-:W-:Y:S01]  /*dc70*/  IADD3 R14, P2, PT, R18, R173.reuse, RZ ;  /* 0x000000ad120e7210 */ /* 0x080fe20007f5e0ff */
[----:B------:R2:W-:Y:S01]  /*dc80*/  STG.E.U8 desc[UR18][R8.64], R7 ;  /* 0x0000000708007986 */ /* 0x0005e2000c101112 */
[----:B------:R-:W-:Y:S01]  /*dc90*/  IADD3 R12, P1, PT, R16, R173, RZ ;  /* 0x000000ad100c7210 */ /* 0x000fe20007f3e0ff */
[C---:B------:R-:W-:Y:S01]  /*dca0*/  FMUL R70, R133.reuse, R93 ;  /* 0x0000005d85467220 */ /* 0x040fe20000400000 */
[----:B------:R-:W-:Y:S01]  /*dcb0*/  F2FP.SATFINITE.E4M3.F32.PACK_AB_MERGE_C R193, R42, R193, RZ ;  /* 0x000000c12ac1723e */ /* 0x000fe200048070ff */
[----:B------:R3:W-:Y:S01]  /*dcc0*/  STG.E.U8 desc[UR18][R10.64], R5 ;  /* 0x000000050a007986 */ /* 0x0007e2000c101112 */
[----:B0-----:R-:W-:Y:S01]  /*dcd0*/  IADD3 R2, P3, PT, R20, R173, RZ ;  /* 0x000000ad14027210 */ /* 0x001fe20007f7e0ff */
[----:B------:R-:W-:Y:S01]  /*dce0*/  IMAD R42, R216, 0x32, RZ ;  /* 0x00000032d82a7824 */ /* 0x000fe200078e02ff */
[-C--:B------:R-:W-:Y:S01]  /*dcf0*/  LEA.HI.X.SX32 R13, R16, R183.reuse, 0x1, P1 ;  /* 0x000000b7100d7211 */ /* 0x080fe200008f0eff */
[----:B------:R-:W-:Y:S01]  /*dd00*/  IMAD R16, R216, 0x25, RZ ;  /* 0x00000025d8107824 */ /* 0x000fe200078e02ff */
[----:B------:R-:W-:Y:S01]  /*dd10*/  LEA.HI.X.SX32 R3, R20, R183, 0x1, P3 ;  /* 0x000000b714037211 */ /* 0x000fe200018f0eff */
[----:B------:R-:W-:Y:S01]  /*dd20*/  IMAD R20, R216, 0x27, RZ ;  /* 0x00000027d8147824 */ /* 0x000fe200078e02ff */
[----:B------:R-:W-:Y:S01]  /*dd30*/  IADD3 R6, P1, PT, R22, R173, RZ ;  /* 0x000000ad16067210 */ /* 0x000fe20007f3e0ff */
[C---:B------:R-:W-:Y:S01]  /*dd40*/  FMUL R227, R133.reuse, R98 ;  /* 0x0000006285e37220 */ /* 0x040fe20000400000 */
[----:B--2---:R-:W-:Y:S01]  /*dd50*/  PRMT R9, R4, 0x9910, RZ ;  /* 0x0000991004097816 */ /* 0x004fe200000000ff */
[C---:B------:R-:W-:Y:S01]  /*dd60*/  FMUL R78, R133.reuse, R99 ;  /* 0x00000063854e7220 */ /* 0x040fe20000400000 */
[-C--:B------:R-:W-:Y:S01]  /*dd70*/  LEA.HI.X.SX32 R7, R22, R183.reuse, 0x1, P1 ;  /* 0x000000b716077211 */ /* 0x080fe200008f0eff */
[----:B------:R-:W-:Y:S01]  /*dd80*/  IMAD R22, R216, 0x28, RZ ;  /* 0x00000028d8167824 */ /* 0x000fe200078e02ff */
[----:B---3--:R-:W-:Y:S01]  /*dd90*/  SHF.R.S32.HI R5, RZ, 0x8, R15 ;  /* 0x00000008ff057819 */ /* 0x008fe2000001140f */
[C---:B------:R-:W-:Y:S01]  /*dda0*/  FMUL R225, R133.reuse, R100 ;  /* 0x0000006485e17220 */ /* 0x040fe20000400000 */
[----:B------:R-:W-:Y:S01]  /*ddb0*/  LEA.HI.X.SX32 R15, R18, R183, 0x1, P2 ;  /* 0x000000b7120f7211 */ /* 0x000fe200010f0eff */
[----:B------:R-:W-:Y:S01]  /*ddc0*/  IMAD R18, R216, 0x26, RZ ;  /* 0x00000026d8127824 */ /* 0x000fe200078e02ff */
[----:B------:R-:W-:Y:S01]  /*ddd0*/  SHF.R.S32.HI R9, RZ, 0x8, R9 ;  /* 0x00000008ff097819 */ /* 0x000fe20000011409 */
[----:B------:R0:W-:Y:S01]  /*dde0*/  STG.E.U8 desc[UR18][R12.64], R5 ;  /* 0x000000050c007986 */ /* 0x0001e2000c101112 */
[----:B------:R-:W-:Y:S01]  /*ddf0*/  IADD3 R8, P1, PT, R22, R173, RZ ;  /* 0x000000ad16087210 */ /* 0x000fe20007f3e0ff */
[C---:B------:R-:W-:Y:S01]  /*de00*/  FMUL R80, R133.reuse, R101 ;  /* 0x0000006585507220 */ /* 0x040fe20000400000 */
[----:B------:R-:W-:Y:S01]  /*de10*/  IADD3 R10, P4, PT, R24, R173, RZ ;  /* 0x000000ad180a7210 */ /* 0x000fe20007f9e0ff */
[----:B------:R2:W-:Y:S01]  /*de20*/  STG.E.U8 desc[UR18][R14.64], R4 ;  /* 0x000000040e007986 */ /* 0x0005e2000c101112 */
[----:B------:R-:W-:Y:S01]  /*de30*/  F2FP.SATFINITE.E4M3.F32.PACK_AB_MERGE_C R187, R44, R187, RZ ;  /* 0x000000bb2cbb723e */ /* 0x000fe200048070ff */
[----:B------:R-:W-:Y:S01]  /*de40*/  IMAD R44, R216, 0x33, RZ ;  /* 0x00000033d82c7824 */ /* 0x000fe200078e02ff */
[----:B------:R-:W-:Y:S01]  /*de50*/  F2FP.SATFINITE.E4M3.F32.PACK_AB_MERGE_C R197, R46, R197, RZ ;  /* 0x000000c52ec5723e */ /* 0x000fe200048070ff */
[----:B------:R3:W-:Y:S01]  /*de60*/  STG.E.U8 desc[UR18][R2.64], R9 ;  /* 0x0000000902007986 */ /* 0x0007e2000c101112 */
[----:B------:R-:W-:Y:S01]  /*de70*/  F2FP.SATFINITE.E4M3.F32.PACK_AB_MERGE_C R199, R48, R199, RZ ;  /* 0x000000c730c7723e */ /* 0x000fe200048070ff */
[----:B------:R-:W-:Y:S01]  /*de80*/  IMAD R46, R216, 0x34, RZ ;  /* 0x00000034d82e7824 */ /* 0x000fe200078e02ff */
[----:B------:R-:W-:Y:S01]  /*de90*/  F2FP.SATFINITE.E4M3.F32.PACK_AB_MERGE_C R203, R50, R203, RZ ;  /* 0x000000cb32cb723e */ /* 0x000fe200048070ff */
[----:B------:R4:W-:Y:S01]  /*dea0*/  STG.E.U8 desc[UR18][R6.64], R175 ;  /* 0x000000af06007986 */ /* 0x0009e2000c101112 */
[----:B0-----:R-:W-:Y:S01]  /*deb0*/  IADD3 R12, P3, PT, R26, R173, RZ ;  /* 0x000000ad1a0c7210 */ /* 0x001fe20007f7e0ff */
[----:B------:R-:W-:Y:S01]  /*dec0*/  IMAD R48, R216, 0x35, RZ ;  /* 0x00000035d8307824 */ /* 0x000fe200078e02ff */
[----:B------:R-:W-:Y:S01]  /*ded0*/  F2FP.SATFINITE.E4M3.F32.PACK_AB_MERGE_C R251, R52, R251, RZ ;  /* 0x000000fb34fb723e */ /* 0x000fe200048070ff */
[----:B------:R-:W-:Y:S01]  /*dee0*/  IMAD R50, R216, 0x36, RZ ;  /* 0x00000036d8327824 */ /* 0x000fe200078e02ff */
[----:B--2---:R-:W-:Y:S01]  /*def0*/  IADD3 R4, P5, PT, R18, R173, RZ ;  /* 0x000000ad12047210 */ /* 0x004fe20007fbe0ff */
[----:B------:R-:W-:Y:S01]  /*df00*/  IMAD R52, R216, 0x37, RZ ;  /* 0x00000037d8347824 */ /* 0x000fe200078e02ff */
[----:B------:R-:W-:Y:S01]  /*df10*/  LEA.HI.X.SX32 R11, R24, R183, 0x1, P4 ;  /* 0x000000b7180b7211 */ /* 0x000fe200020f0eff */
[C---:B------:R-:W-:Y:S01]  /*df20*/  FMUL R223, R133.reuse, R102 ;  /* 0x0000006685df7220 */ /* 0x040fe20000400000 */
[----:B---3--:R-:W-:Y:S01]  /*df30*/  IADD3 R2, P6, PT, R16, R173, RZ ;  /* 0x000000ad10027210 */ /* 0x008fe20007fde0ff */
[C---:B------:R-:W-:Y:S01]  /*df40*/  FMUL R82, R133.reuse, R103 ;  /* 0x0000006785527220 */ /* 0x040fe20000400000 */
[-C--:B------:R-:W-:Y:S01]  /*df50*/  LEA.HI.X.SX32 R5, R18, R183.reuse, 0x1, P5 ;  /* 0x000000b712057211 */ /* 0x080fe200028f0eff */
[C---:B------:R-:W-:Y:S01]  /*df60*/  FMUL R221, R133.reuse, R104 ;  /* 0x0000006885dd7220 */ /* 0x040fe20000400000 */
[----:B------:R-:W-:Y:S01]  /*df70*/  LEA.HI.X.SX32 R3, R16, R183, 0x1, P6 ;  /* 0x000000b710037211 */ /* 0x000fe200030f0eff */
[C---:B------:R-:W-:Y:S01]  /*df80*/  FMUL R84, R133.reuse, R105 ;  /* 0x0000006985547220 */ /* 0x040fe20000400000 */
[-C--:B----4-:R-:W-:Y:S01]  /*df90*/  IADD3 R6, P2, PT, R20, R173.reuse, RZ ;  /* 0x000000ad14067210 */ /* 0x090fe20007f5e0ff */
[C---:B------:R-:W-:Y:S01]  /*dfa0*/  FMUL R219, R133.reuse, R106 ;  /* 0x0000006a85db7220 */ /* 0x040fe20000400000 */
[----:B------:R-:W-:Y:S01]  /*dfb0*/  IADD3 R14, P6, PT, R28, R173, RZ ;  /* 0x000000ad1c0e7210 */ /* 0x000fe20007fde0ff */
[C---:B------:R-:W-:Y:S01]  /*dfc0*/  FMUL R86, R133.reuse, R107 ;  /* 0x0000006b85567220 */ /* 0x040fe20000400000 */
[----:B------:R-:W-:Y:S01]  /*dfd0*/  IADD3 R16, P5, PT, R30, R173, RZ ;  /* 0x000000ad1e107210 */ /* 0x000fe20007fbe0ff */
[C---:B------:R-:W-:Y:S01]  /*dfe0*/  FMUL R217, R133.reuse, R108 ;  /* 0x0000006c85d97220 */ /* 0x040fe20000400000 */
[----:B------:R-:W-:Y:S01]  /*dff0*/  LEA.HI.X.SX32 R7, R20, R183, 0x1, P2 ;  /* 0x000000b714077211 */ /* 0x000fe200010f0eff */
[C---:B------:R-:W-:Y:S01]  /*e000*/  FMUL R88, R133.reuse, R109 ;  /* 0x0000006d85587220 */ /* 0x040fe20000400000 */
[----:B------:R-:W-:Y:S01]  /*e010*/  LEA.HI.X.SX32 R9, R22, R183, 0x1, P1 ;  /* 0x000000b716097211 */ /* 0x000fe200008f0eff */
[C---:B------:R-:W-:Y:S01]  /*e020*/  FMUL R53, R133.reuse, R53 ;  /* 0x0000003585357220 */ /* 0x040fe20000400000 */
[-C--:B------:R-:W-:Y:S01]  /*e030*/  LEA.HI.X.SX32 R13, R26, R183.reuse, 0x1, P3 ;  /* 0x000000b71a0d7211 */ /* 0x080fe200018f0eff */
[C---:B------:R-:W-:Y:S01]  /*e040*/  FMUL R215, R133.reuse, R110 ;  /* 0x0000006e85d77220 */ /* 0x040fe20000400000 */
[----:B------:R-:W-:Y:S01]  /*e050*/  LEA.HI.X.SX32 R15, R28, R183, 0x1, P6 ;  /* 0x000000b71c0f7211 */ /* 0x000fe200030f0eff */
[C---:B------:R-:W-:Y:S01]  /*e060*/  FMUL R90, R133.reuse, R111 ;  /* 0x0000006f855a7220 */ /* 0x040fe20000400000 */
[----:B------:R-:W-:Y:S01]  /*e070*/  IADD3 R18, P2, PT, R32, R173, RZ ;  /* 0x000000ad20127210 */ /* 0x000fe20007f5e0ff */
        /* <DEDUP_REMOVED lines=9> */
[----:B------:R-:W-:Y:S01]  /*e110*/  F2FP.SATFINITE.E4M3.F32.PACK_AB_MERGE_C R249, R54, R249, RZ ;  /* 0x000000f936f9723e */ /* 0x000fe200048070ff */
[----:B------:R-:W-:Y:S01]  /*e120*/  IMAD R54, R216, 0x38, RZ ;  /* 0x00000038d8367824 */ /* 0x000fe200078e02ff */
[----:B------:R-:W-:Y:S01]  /*e130*/  LEA.HI.X.SX32 R17, R30, R183, 0x1, P5 ;  /* 0x000000b71e117211 */ /* 0x000fe200028f0eff */
[C---:B------:R-:W-:Y:S01]  /*e140*/  FMUL R213, R133.reuse, R112 ;  /* 0x0000007085d57220 */ /* 0x040fe20000400000 */
[----:B------:R-:W-:Y:S01]  /*e150*/  IADD3 R28, P5, PT, R42, R173, RZ ;  /* 0x000000ad2a1c7210 */ /* 0x000fe20007fbe0ff */
[C---:B------:R-:W-:Y:S01]  /*e160*/  FMUL R92, R133.reuse, R113 ;  /* 0x00000071855c7220 */ /* 0x040fe20000400000 */
[----:B------:R-:W-:Y:S01]  /*e170*/  F2FP.SATFINITE.E4M3.F32.PACK_AB_MERGE_C R247, R56, R247, RZ ;  /* 0x000000f738f7723e */ /* 0x000fe200048070ff */
[----:B------:R-:W-:Y:S01]  /*e180*/  IMAD R56, R216, 0x39, RZ ;  /* 0x00000039d8387824 */ /* 0x000fe200078e02ff */
        /* <DEDUP_REMOVED lines=8> */
[-C--:B------:R-:W-:Y:S01]  /*e210*/  LEA.HI.X.SX32 R19, R32, R183.reuse, 0x1, P2 ;  /* 0x000000b720137211 */ /* 0x080fe200010f0eff */
[C---:B------:R-:W-:Y:S01]  /*e220*/  FMUL R211, R133.reuse, R114 ;  /* 0x0000007285d37220 */ /* 0x040fe20000400000 */
[----:B------:R-:W-:Y:S01]  /*e230*/  LEA.HI.X.SX32 R21, R34, R183, 0x1, P1 ;  /* 0x000000b722157211 */ /* 0x000fe200008f0eff */
[C---:B------:R-:W-:Y:S01]  /*e240*/  FMUL R94, R133.reuse, R115 ;  /* 0x00000073855e7220 */ /* 0x040fe20000400000 */
[-C--:B------:R-:W-:Y:S01]  /*e250*/  LEA.HI.X.SX32 R23, R36, R183.reuse, 0x1, P4 ;  /* 0x000000b724177211 */ /* 0x080fe200020f0eff */
[C---:B------:R-:W-:Y:S01]  /*e260*/  FMUL R209, R133.reuse, R116 ;  /* 0x0000007485d17220 */ /* 0x040fe20000400000 */
[----:B------:R-:W-:Y:S01]  /*e270*/  LEA.HI.X.SX32 R25, R38, R183, 0x1, P3 ;  /* 0x000000b726197211 */ /* 0x000fe200018f0eff */
[C---:B------:R-:W-:Y:S01]  /*e280*/  FMUL R96, R133.reuse, R117 ;  /* 0x0000007585607220 */ /* 0x040fe20000400000 */
[----:B------:R-:W-:Y:S01]  /*e290*/  LEA.HI.X.SX32 R27, R40, R183, 0x1, P6 ;  /* 0x000000b7281b7211 */ /* 0x000fe200030f0eff */
[C---:B------:R-:W-:Y:S01]  /*e2a0*/  FMUL R207, R133.reuse, R118 ;  /* 0x0000007685cf7220 */ /* 0x040fe20000400000 */
[----:B------:R-:W-:Y:S01]  /*e2b0*/  IADD3 R30, P2, PT, R44, R173, RZ ;  /* 0x000000ad2c1e7210 */ /* 0x000fe20007f5e0ff */
[C---:B------:R-:W-:Y:S01]  /*e2c0*/  FMUL R98, R133.reuse, R119 ;  /* 0x0000007785627220 */ /* 0x040fe20000400000 */
[-C--:B------:R-:W-:Y:S01]  /*e2d0*/  IADD3 R32, P1, PT, R46, R173.reuse, RZ ;  /* 0x000000ad2e207210 */ /* 0x080fe20007f3e0ff */
        /* <DEDUP_REMOVED lines=12> */
[----:B------:R-:W-:Y:S01]  /*e3a0*/  FMUL R67, R133, R67 ;  /* 0x0000004385437220 */ /* 0x000fe20000400000 */
        /* <DEDUP_REMOVED lines=18> */
[----:B------:R-:W-:Y:S01]  /*e4d0*/  F2FP.SATFINITE.E4M3.F32.PACK_AB_MERGE_C R233, R70, R233, RZ ;  /* 0x000000e946e9723e */ /* 0x000fe200048070ff */
[C---:B------:R-:W-:Y:S01]  /*e4e0*/  FMUL R106, R133.reuse, R127 ;  /* 0x0000007f856a7220 */ /* 0x040fe20000400000 */
[-C--:B------:R-:W-:Y:S01]  /*e4f0*/  IADD3 R42, P2, PT, R56, R173.reuse, RZ ;  /* 0x000000ad382a7210 */ /* 0x080fe20007f5e0ff */
[C---:B------:R-:W-:Y:S01]  /*e500*/  FMUL R191, R133.reuse, R128 ;  /* 0x0000008085bf7220 */ /* 0x040fe20000400000 */
[----:B------:R-:W-:Y:S01]  /*e510*/  IADD3 R44, P1, PT, R58, R173, RZ ;  /* 0x000000ad3a2c7210 */ /* 0x000fe20007f3e0ff */
[C---:B------:R-:W-:Y:S01]  /*e520*/  FMUL R108, R133.reuse, R129 ;  /* 0x00000081856c7220 */ /* 0x040fe20000400000 */
[-C--:B------:R-:W-:Y:S01]  /*e530*/  IADD3 R46, P4, PT, R60, R173.reuse, RZ ;  /* 0x000000ad3c2e7210 */ /* 0x080fe20007f9e0ff */
[C---:B------:R-:W-:Y:S01]  /*e540*/  FMUL R185, R133.reuse, R130 ;  /* 0x0000008285b97220 */ /* 0x040fe20000400000 */
[----:B------:R-:W-:Y:S01]  /*e550*/  IADD3 R48, P3, PT, R62, R173, RZ ;  /* 0x000000ad3e307210 */ /* 0x000fe20007f7e0ff */
[----:B------:R-:W-:Y:S01]  /*e560*/  FMUL R110, R133, R131 ;  /* 0x00000083856e7220 */ /* 0x000fe20000400000 */
[----:B------:R-:W-:Y:S01]  /*e570*/  IADD3 R50, P6, PT, R64, R173, RZ ;  /* 0x000000ad40327210 */ /* 0x000fe20007fde0ff */
[----:B------:R-:W-:Y:S01]  /*e580*/  IMAD R112, R216, 0x55, RZ ;  /* 0x00000055d8707824 */ /* 0x000fe200078e02ff */
[----:B------:R-:W-:Y:S01]  /*e590*/  F2FP.SATFINITE.E4M3.F32.PACK_AB_MERGE_C R227, R78, R227, RZ ;  /* 0x000000e34ee3723e */ /* 0x000fe200048070ff */
[C---:B------:R-:W-:Y:S01]  /*e5a0*/  IMAD R78, R216.reuse, 0x44, RZ ;  /* 0x00000044d84e7824 */ /* 0x040fe200078e02ff */
[C---:B------:R-:W-:Y:S01]  /*e5b0*/  SHF.L.U32 R70, R216.reuse, 0x6, RZ ;  /* 0x00000006d8467819 */ /* 0x040fe200000006ff */
[----:B------:R-:W-:Y:S01]  /*e5c0*/  IMAD R114, R216, 0x57, RZ ;  /* 0x00000057d8727824 */ /* 0x000fe200078e02ff */
[----:B------:R-:W-:Y:S01]  /*e5d0*/  LEA.HI.X.SX32 R41, R54, R183, 0x1, P5 ;  /* 0x000000b736297211 */ /* 0x000fe200028f0eff */
[----:B------:R-:W-:Y:S01]  /*e5e0*/  IMAD R116, R216, 0x58, RZ ;  /* 0x00000058d8747824 */ /* 0x000fe200078e02ff */
[----:B------:R-:W-:Y:S01]  /*e5f0*/  IADD3 R52, P5, PT, R66, R173, RZ ;  /* 0x000000ad42347210 */ /* 0x000fe20007fbe0ff */
        /* <DEDUP_REMOVED lines=20> */
[C---:B------:R-:W-:Y:S01]  /*e740*/  IMAD R128, R216.reuse, 0x5e, RZ ;  /* 0x0000005ed8807824 */ /* 0x040fe200078e02ff */
[----:B------:R-:W-:Y:S01]  /*e750*/  F2FP.SATFINITE.E4M3.F32.PACK_AB_MERGE_C R202, R53, R202, RZ ;  /* 0x000000ca35ca723e */ /* 0x000fe200048070ff */
        /* <DEDUP_REMOVED lines=11> */
[----:B------:R-:W-:Y:S01]  /*e810*/  F2FP.SATFINITE.E4M3.F32.PACK_AB_MERGE_C R215, R90, R215, RZ ;  /* 0x000000d75ad7723e */ /* 0x000fe200048070ff */
[----:B------:R-:W-:Y:S01]  /*e820*/  IMAD R90, R216, 0x4a, RZ ;  /* 0x0000004ad85a7824 */ /* 0x000fe200078e02ff */
[----:B------:R-:W-:Y:S01]  /*e830*/  LEA.HI.X.SX32 R53, R66, R183, 0x1, P5 ;  /* 0x000000b742357211 */ /* 0x000fe200028f0eff */
[----:B------:R-:W-:Y:S01]  /*e840*/  IMAD R142, R216, 0x65, RZ ;  /* 0x00000065d88e7824 */ /* 0x000fe200078e02ff */
[----:B------:R-:W-:Y:S01]  /*e850*/  IADD3 R64, P5, PT, R78, R173, RZ ;  /* 0x000000ad4e407210 */ /* 0x000fe20007fbe0ff */
[C---:B------:R-:W-:Y:S01]  /*e860*/  IMAD R144, R216.reuse, 0x66, RZ ;  /* 0x00000066d8907824 */ /* 0x040fe200078e02ff */
[----:B------:R-:W-:Y:S01]  /*e870*/  F2FP.SATFINITE.E4M3.F32.PACK_AB_MERGE_C R200, R55, R200, RZ ;  /* 0x000000c837c8723e */ /* 0x000fe200048070ff */
        /* <DEDUP_REMOVED lines=70> */
[----:B------:R-:W0:Y:S01]  /*ece0*/  LDCU UR4, c[0x0][0x3ec] ;  /* 0x00007d80ff0477ac */ /* 0x000e220008000800 */
[----:B------:R-:W-:-:S02]  /*ecf0*/  IADD3 R78, P2, PT, R92, R173, RZ ;  /* 0x000000ad5c4e7210 */ /* 0x000fc40007f5e0ff */
[-C--:B------:R-:W-:Y:S02]  /*ed00*/  IADD3 R80, P1, PT, R94, R173.reuse, RZ ;  /* 0x000000ad5e507210 */ /* 0x080fe40007f3e0ff */
[-C--:B------:R-:W-:Y:S02]  /*ed10*/  IADD3 R82, P4, PT, R96, R173.reuse, RZ ;  /* 0x000000ad60527210 */ /* 0x080fe40007f9e0ff */
[-C--:B------:R-:W-:Y:S02]  /*ed20*/  IADD3 R84, P3, PT, R98, R173.reuse, RZ ;  /* 0x000000ad62547210 */ /* 0x080fe40007f7e0ff */
[----:B------:R-:W-:Y:S02]  /*ed30*/  IADD3 R86, P6, PT, R100, R173, RZ ;  /* 0x000000ad64567210 */ /* 0x000fe40007fde0ff */
[----:B------:R-:W-:Y:S02]  /*ed40*/  LEA.HI.X.SX32 R77, R90, R183, 0x1, P5 ;  /* 0x000000b75a4d7211 */ /* 0x000fe400028f0eff */
[----:B------:R-:W-:-:S02]  /*ed50*/  IADD3 R88, P5, PT, R102, R173, RZ ;  /* 0x000000ad66587210 */ /* 0x000fc40007fbe0ff */
[-C--:B------:R-:W-:Y:S02]  /*ed60*/  LEA.HI.X.SX32 R79, R92, R183.reuse, 0x1, P2 ;  /* 0x000000b75c4f7211 */ /* 0x080fe400010f0eff */
[-C--:B------:R-:W-:Y:S01]  /*ed70*/  LEA.HI.X.SX32 R81, R94, R183.reuse, 0x1, P1 ;  /* 0x000000b75e517211 */ /* 0x080fe200008f0eff */
[----:B0-----:R-:W-:Y:S01]  /*ed80*/  UIMAD UR4, UR7, UR4, URZ ;  /* 0x00000004070472a4 */ /* 0x001fe2000f8e02ff */
[-C--:B------:R-:W-:Y:S02]  /*ed90*/  LEA.HI.X.SX32 R83, R96, R183.reuse, 0x1, P4 ;  /* 0x000000b760537211 */ /* 0x080fe400020f0eff */
[-C--:B------:R-:W-:Y:S01]  /*eda0*/  LEA.HI.X.SX32 R85, R98, R183.reuse, 0x1, P3 ;  /* 0x000000b762557211 */ /* 0x080fe200018f0eff */
[----:B------:R-:W-:Y:S01]  /*edb0*/  USHF.L.U32 UR6, UR4, 0x2, URZ ;  /* 0x0000000204067899 */ /* 0x000fe200080006ff */
[----:B------:R-:W-:Y:S01]  /*edc0*/  LEA.HI.X.SX32 R87, R100, R183, 0x1, P6 ;  /* 0x000000b764577211 */ /* 0x000fe200030f0eff */
[----:B------:R-:W-:Y:S01]  /*edd0*/  UIMAD.WIDE UR4, UR4, 0x4, URZ ;  /* 0x00000004040478a5 */ /* 0x000fe2000f8e02ff */
        /* <DEDUP_REMOVED lines=8> */
[-C--:B------:R-:W-:Y:S02]  /*ee60*/  LEA.HI.X.SX32 R93, R106, R183.reuse, 0x1, P1 ;  /* 0x000000b76a5d7211 */ /* 0x080fe400008f0eff */
[-C--:B------:R-:W-:Y:S02]  /*ee70*/  LEA.HI.X.SX32 R95, R108, R183.reuse, 0x1, P4 ;  /* 0x000000b76c5f7211 */ /* 0x080fe400020f0eff */
[-C--:B------:R-:W-:Y:S02]  /*ee80*/  LEA.HI.X.SX32 R97, R110, R183.reuse, 0x1, P3 ;  /* 0x000000b76e617211 */ /* 0x080fe400018f0eff */
[----:B------:R-:W-:Y:S02]  /*ee90*/  LEA.HI.X.SX32 R99, R112, R183, 0x1, P6 ;  /* 0x000000b770637211 */ /* 0x000fe400030f0eff */
        /* <DEDUP_REMOVED lines=67> */
[----:B------:R-:W-:Y:S02]  /*f2d0*/  PRMT R177, R175, 0x9910, RZ ;  /* 0x00009910afb17816 */ /* 0x000fe400000000ff */
[-C--:B------:R-:W-:Y:S02]  /*f2e0*/  LEA.HI.X.SX32 R163, R174, R183.reuse, 0x1, P2 ;  /* 0x000000b7aea37211 */ /* 0x080fe400010f0eff */
[-C--:B------:R-:W-:Y:S02]  /*f2f0*/  LEA.HI.X.SX32 R165, R176, R183.reuse, 0x1, P1 ;  /* 0x000000b7b0a57211 */ /* 0x080fe400008f0eff */
[-C--:B------:R-:W-:Y:S02]  /*f300*/  LEA.HI.X.SX32 R167, R178, R183.reuse, 0x1, P4 ;  /* 0x000000b7b2a77211 */ /* 0x080fe400020f0eff */
[-C--:B------:R-:W-:Y:S02]  /*f310*/  LEA.HI.X.SX32 R169, R180, R183.reuse, 0x1, P3 ;  /* 0x000000b7b4a97211 */ /* 0x080fe400018f0eff */
[----:B------:R-:W-:-:S02]  /*f320*/  LEA.HI.X.SX32 R171, R182, R183, 0x1, P6 ;  /* 0x000000b7b6ab7211 */ /* 0x000fc400030f0eff */
[-C--:B------:R-:W-:Y:S02]  /*f330*/  IADD3 R174, P2, PT, R208, R173.reuse, RZ ;  /* 0x000000add0ae7210 */ /* 0x080fe40007f5e0ff */
[-C--:B------:R-:W-:Y:S02]  /*f340*/  IADD3 R176, P1, PT, R210, R173.reuse, RZ ;  /* 0x000000add2b07210 */ /* 0x080fe40007f3e0ff */
[-C--:B------:R-:W-:Y:S02]  /*f350*/  IADD3 R178, P4, PT, R212, R173.reuse, RZ ;  /* 0x000000add4b27210 */ /* 0x080fe40007f9e0ff */
[-C--:B------:R-:W-:Y:S02]  /*f360*/  IADD3 R180, P3, PT, R214, R173.reuse, RZ ;  /* 0x000000add6b47210 */ /* 0x080fe40007f7e0ff */
[----:B------:R-:W-:Y:S02]  /*f370*/  IADD3 R182, P6, PT, R216, R173, RZ ;  /* 0x000000add8b67210 */ /* 0x000fe40007fde0ff */
[----:B------:R-:W-:-:S02]  /*f380*/  LEA.HI.X.SX32 R173, R206, R183, 0x1, P5 ;  /* 0x000000b7cead7211 */ /* 0x000fc400028f0eff */
[----:B------:R-:W-:Y:S02]  /*f390*/  MOV R206, R177 ;  /* 0x000000b100ce7202 */ /* 0x000fe40000000f00 */
[-C--:B------:R-:W-:Y:S02]  /*f3a0*/  LEA.HI.X.SX32 R175, R208, R183.reuse, 0x1, P2 ;  /* 0x000000b7d0af7211 */ /* 0x080fe400010f0eff */
[----:B------:R-:W-:Y:S02]  /*f3b0*/  SHF.R.S32.HI R206, RZ, 0x8, R206 ;  /* 0x00000008ffce7819 */ /* 0x000fe400000114ce */
[----:B------:R-:W-:Y:S02]  /*f3c0*/  PRMT R208, R193, 0x9910, RZ ;  /* 0x00009910c1d07816 */ /* 0x000fe400000000ff */
[----:B------:R-:W-:Y:S01]  /*f3d0*/  LEA.HI.X.SX32 R177, R210, R183, 0x1, P1 ;  /* 0x000000b7d2b17211 */ /* 0x000fe200008f0eff */
[----:B------:R0:W-:Y:S01]  /*f3e0*/  STG.E.U8 desc[UR18][R2.64], R206 ;  /* 0x000000ce02007986 */ /* 0x0001e2000c101112 */
[----:B------:R-:W-:-:S02]  /*f3f0*/  PRMT R210, R187, 0x9910, RZ ;  /* 0x00009910bbd27816 */ /* 0x000fc400000000ff */
[-C--:B------:R-:W-:Y:S01]  /*f400*/  LEA.HI.X.SX32 R179, R212, R183.reuse, 0x1, P4 ;  /* 0x000000b7d4b37211 */ /* 0x080fe200020f0eff */
[----:B------:R2:W-:Y:S01]  /*f410*/  STG.E.U8 desc[UR18][R4.64], R193 ;  /* 0x000000c104007986 */ /* 0x0005e2000c101112 */
[----:B------:R-:W-:Y:S02]  /*f420*/  SHF.R.S32.HI R208, RZ, 0x8, R208 ;  /* 0x00000008ffd07819 */ /* 0x000fe400000114d0 */
[----:B------:R-:W-:Y:S02]  /*f430*/  PRMT R212, R197, 0x9910, RZ ;  /* 0x00009910c5d47816 */ /* 0x000fe400000000ff */
[----:B------:R-:W-:Y:S01]  /*f440*/  SHF.R.S32.HI R210, RZ, 0x8, R210 ;  /* 0x00000008ffd27819 */ /* 0x000fe200000114d2 */
[----:B------:R3:W-:Y:S01]  /*f450*/  STG.E.U8 desc[UR18][R6.64], R208 ;  /* 0x000000d006007986 */ /* 0x0007e2000c101112 */
[----:B------:R-:W-:Y:S02]  /*f460*/  LEA.HI.X.SX32 R181, R214, R183, 0x1, P3 ;  /* 0x000000b7d6b57211 */ /* 0x000fe400018f0eff */
[----:B0-----:R-:W-:Y:S01]  /*f470*/  PRMT R2, R199, 0x9910, RZ ;  /* 0x00009910c7027816 */ /* 0x001fe200000000ff */
[----:B------:R0:W-:Y:S01]  /*f480*/  STG.E.U8 desc[UR18][R8.64], R187 ;  /* 0x000000bb08007986 */ /* 0x0001e2000c101112 */
[----:B------:R-:W-:-:S02]  /*f490*/  SHF.R.S32.HI R3, RZ, 0x8, R212 ;  /* 0x00000008ff037819 */ /* 0x000fc400000114d4 */
[----:B--2---:R-:W-:Y:S01]  /*f4a0*/  MOV R5, R2 ;  /* 0x0000000200057202 */ /* 0x004fe20000000f00 */
[----:B------:R2:W-:Y:S01]  /*f4b0*/  STG.E.U8 desc[UR18][R10.64], R210 ;  /* 0x000000d20a007986 */ /* 0x0005e2000c101112 */
[----:B------:R-:W-:Y:S02]  /*f4c0*/  PRMT R2, R202, 0x9910, RZ ;  /* 0x00009910ca027816 */ /* 0x000fe400000000ff */
[----:B------:R-:W-:Y:S01]  /*f4d0*/  PRMT R4, R200, 0x9910, RZ ;  /* 0x00009910c8047816 */ /* 0x000fe200000000ff */
[----:B------:R-:W-:Y:S01]  /*f4e0*/  STG.E.U8 desc[UR18][R12.64], R197 ;  /* 0x000000c50c007986 */ /* 0x000fe2000c101112 */
[----:B------:R-:W-:Y:S02]  /*f4f0*/  SHF.R.S32.HI R5, RZ, 0x8, R5 ;  /* 0x00000008ff057819 */ /* 0x000fe40000011405 */
[----:B---3--:R-:W-:Y:S01]  /*f500*/  PRMT R7, R203, 0x9910, RZ ;  /* 0x00009910cb077816 */ /* 0x008fe200000000ff */
[----:B------:R3:W-:Y:S01]  /*f510*/  STG.E.U8 desc[UR18][R14.64], R3 ;  /* 0x000000030e007986 */ /* 0x0007e2000c101112 */
[----:B0-----:R-:W-:-:S02]  /*f520*/  SHF.L.U32 R9, R220, 0x2, RZ ;  /* 0x00000002dc097819 */ /* 0x001fc400000006ff */
[----:B------:R-:W-:Y:S01]  /*f530*/  SHF.R.S32.HI R7, RZ, 0x8, R7 ;  /* 0x00000008ff077819 */ /* 0x000fe20000011407 */
[----:B------:R-:W-:Y:S01]  /*f540*/  STG.E.U8 desc[UR18][R16.64], R199 ;  /* 0x000000c710007986 */ /* 0x000fe2000c101112 */
[----:B--2---:R-:W0:Y:S01]  /*f550*/  LDC.64 R10, c[0x0][0x3a0] ;  /* 0x0000e800ff0a7b82 */ /* 0x004e220000000a00 */
[----:B------:R-:W-:Y:S02]  /*f560*/  LEA.HI.X.SX32 R183, R216, R183, 0x1, P6 ;  /* 0x000000b7d8b77211 */ /* 0x000fe400030f0eff */
[----:B------:R2:W-:Y:S01]  /*f570*/  STG.E.U8 desc[UR18][R18.64], R5 ;  /* 0x0000000512007986 */ /* 0x0005e2000c101112 */
[----:B---3--:R-:W-:-:S03]  /*f580*/  SHF.R.S32.HI R3, RZ, 0x8, R2 ;  /* 0x00000008ff037819 */ /* 0x008fc60000011402 */
[----:B------:R-:W-:Y:S01]  /*f590*/  STG.E.U8 desc[UR18][R20.64], R203 ;  /* 0x000000cb14007986 */ /* 0x000fe2000c101112 */
[----:B------:R-:W-:Y:S02]  /*f5a0*/  MOV R2, R4 ;  /* 0x0000000400027202 */ /* 0x000fe40000000f00 */
[----:B------:R-:W-:Y:S01]  /*f5b0*/  PRMT R4, R198, 0x9910, RZ ;  /* 0x00009910c6047816 */ /* 0x000fe200000000ff */
[----:B------:R3:W-:Y:S01]  /*f5c0*/  STG.E.U8 desc[UR18][R22.64], R7 ;  /* 0x0000000716007986 */ /* 0x0007e2000c101112 */
[----:B--2---:R-:W-:-:S03]  /*f5d0*/  SHF.R.S32.HI R5, RZ, 0x8, R2 ;  /* 0x00000008ff057819 */ /* 0x004fc60000011402 */
[----:B------:R-:W-:Y:S01]  /*f5e0*/  STG.E.U8 desc[UR18][R24.64], R202 ;  /* 0x000000ca18007986 */ /* 0x000fe2000c101112 */
[----:B------:R-:W-:Y:S02]  /*f5f0*/  MOV R2, R4 ;  /* 0x0000000400027202 */ /* 0x000fe40000000f00 */
[----:B------:R-:W-:Y:S01]  /*f600*/  PRMT R4, R196, 0x9910, RZ ;  /* 0x00009910c4047816 */ /* 0x000fe200000000ff */
        /* <DEDUP_REMOVED lines=47> */
[----:B------:R2:W-:Y:S01]  /*f900*/  STG.E.U8 desc[UR18][R64.64], R0 ;  /* 0x0000000040007986 */ /* 0x0005e2000c101112 */
[----:B------:R-:W-:Y:S02]  /*f910*/  MOV R2, R4 ;  /* 0x0000000400027202 */ /* 0x000fe40000000f00 */
[----:B------:R-:W-:Y:S01]  /*f920*/  PRMT R4, R247, 0x9910, RZ ;  /* 0x00009910f7047816 */ /* 0x000fe200000000ff */
[----:B------:R4:W-:Y:S01]  /*f930*/  STG.E.U8 desc[UR18][R66.64], R5 ;  /* 0x0000000542007986 */ /* 0x0009e2000c101112 */
[----:B---3--:R-:W-:-:S03]  /*f940*/  SHF.R.S32.HI R3, RZ, 0x8, R2 ;  /* 0x00000008ff037819 */ /* 0x008fc60000011402 */
[----:B------:R-:W-:Y:S01]  /*f950*/  STG.E.U8 desc[UR18][R68.64], R251 ;  /* 0x000000fb44007986 */ /* 0x000fe2000c101112 */
[----:B------:R-:W-:Y:S02]  /*f960*/  PRMT R2, R245, 0x9910, RZ ;  /* 0x00009910f5027816 */ /* 0x000fe400000000ff */
[----:B--2---:R-:W-:Y:S01]  /*f970*/  MOV R0, R4 ;  /* 0x0000000400007202 */ /* 0x004fe20000000f00 */
[----:B------:R2:W-:Y:S01]  /*f980*/  STG.E.U8 desc[UR18][R70.64], R7 ;  /* 0x0000000746007986 */ /* 0x0005e2000c101112 */
[----:B------:R-:W-:Y:S02]  /*f990*/  PRMT R4, R185, 0x9910, RZ ;  /* 0x00009910b9047816 */ /* 0x000fe400000000ff */
[----:B----4-:R-:W-:Y:S01]  /*f9a0*/  SHF.R.S32.HI R5, RZ, 0x8, R0 ;  /* 0x00000008ff057819 */ /* 0x010fe20000011400 */
        /* <DEDUP_REMOVED lines=106> */
[----:B------:R-:W-:-:S03]  /*10050*/  PRMT R0, R201, 0x9910, RZ ;  /* 0x00009910c9007816 */ /* 0x000fc600000000ff */
[----:B------:R2:W-:Y:S01]  /*10060*/  STG.E.U8 desc[UR18][R158.64], R3 ;  /* 0x000000039e007986 */ /* 0x0005e2000c101112 */
[----:B---3--:R-:W-:-:S03]  /*10070*/  SHF.R.S32.HI R7, RZ, 0x8, R0 ;  /* 0x00000008ff077819 */ /* 0x008fc60000011400 */
[----:B------:R-:W-:Y:S01]  /*10080*/  STG.E.U8 desc[UR18][R160.64], R205 ;  /* 0x000000cda0007986 */ /* 0x000fe2000c101112 */
[----:B------:R-:W-:-:S03]  /*10090*/  PRMT R0, R195, 0x9910, RZ ;  /* 0x00009910c3007816 */ /* 0x000fc600000000ff */
[----:B------:R3:W-:Y:S01]  /*100a0*/  STG.E.U8 desc[UR18][R162.64], R5 ;  /* 0x00000005a2007986 */ /* 0x0007e2000c101112 */
[----:B--2---:R-:W-:-:S03]  /*100b0*/  MOV R3, R2 ;  /* 0x0000000200037202 */ /* 0x004fc60000000f00 */
[----:B------:R-:W-:Y:S01]  /*100c0*/  STG.E.U8 desc[UR18][R164.64], R201 ;  /* 0x000000c9a4007986 */ /* 0x000fe2000c101112 */
[----:B0-----:R-:W-:Y:S02]  /*100d0*/  IADD3 R2, P1, P2, R9, UR6, R10 ;  /* 0x0000000609027c10 */ /* 0x001fe4000fa3e00a */
[----:B------:R-:W-:Y:S01]  /*100e0*/  SHF.R.S32.HI R3, RZ, 0x8, R3 ;  /* 0x00000008ff037819 */ /* 0x000fe20000011403 */
[----:B------:R0:W-:Y:S01]  /*100f0*/  STG.E.U8 desc[UR18][R166.64], R7 ;  /* 0x00000007a6007986 */ /* 0x0001e2000c101112 */
[----:B---3--:R-:W-:-:S03]  /*10100*/  SHF.R.S32.HI R5, RZ, 0x8, R0 ;  /* 0x00000008ff057819 */ /* 0x008fc60000011400 */
[----:B------:R-:W-:Y:S01]  /*10110*/  STG.E.U8 desc[UR18][R168.64], R189 ;  /* 0x000000bda8007986 */ /* 0x000fe2000c101112 */
[----:B------:R-:W-:-:S03]  /*10120*/  PRMT R0, R191, 0x9910, RZ ;  /* 0x00009910bf007816 */ /* 0x000fc600000000ff */
[----:B------:R2:W-:Y:S04]  /*10130*/  STG.E.U8 desc[UR18][R170.64], R3 ;  /* 0x00000003aa007986 */ /* 0x0005e8000c101112 */
[----:B------:R-:W-:Y:S01]  /*10140*/  STG.E.U8 desc[UR18][R172.64], R195 ;  /* 0x000000c3ac007986 */ /* 0x000fe2000c101112 */
[----:B0-----:R-:W-:Y:S01]  /*10150*/  MOV R7, R0 ;  /* 0x0000000000077202 */ /* 0x001fe20000000f00 */
[----:B------:R-:W-:Y:S02]  /*10160*/  IMAD.HI R0, R220, 0x4, RZ ;  /* 0x00000004dc007827 */ /* 0x000fe400078e02ff */
[----:B------:R0:W-:Y:S01]  /*10170*/  STG.E.U8 desc[UR18][R174.64], R5 ;  /* 0x00000005ae007986 */ /* 0x0001e2000c101112 */
[----:B------:R-:W-:Y:S02]  /*10180*/  SHF.R.S32.HI R7, RZ, 0x8, R7 ;  /* 0x00000008ff077819 */ /* 0x000fe40000011407 */
[----:B--2---:R-:W-:Y:S01]  /*10190*/  IADD3.X R3, PT, PT, R0, UR5, R11, P1, P2 ;  /* 0x0000000500037c10 */ /* 0x004fe20008fe440b */
[----:B------:R2:W-:Y:S04]  /*101a0*/  STG.E.U8 desc[UR18][R176.64], R191 ;  /* 0x000000bfb0007986 */ /* 0x0005e8000c101112 */
[----:B------:R2:W-:Y:S01]  /*101b0*/  STG.E.U8 desc[UR18][R178.64], R7 ;  /* 0x00000007b2007986 */ /* 0x0005e2000c101112 */
[----:B0-----:R-:W-:-:S03]  /*101c0*/  MOV R5, R4 ;  /* 0x0000000400057202 */ /* 0x001fc60000000f00 */
[----:B------:R2:W-:Y:S01]  /*101d0*/  STG.E.U8 desc[UR18][R180.64], R185 ;  /* 0x000000b9b4007986 */ /* 0x0005e2000c101112 */
[----:B------:R-:W-:-:S05]  /*101e0*/  SHF.R.S32.HI R5, RZ, 0x8, R5 ;  /* 0x00000008ff057819 */ /* 0x000fca0000011405 */
[----:B------:R2:W-:Y:S04]  /*101f0*/  STG.E.U8 desc[UR18][R182.64], R5 ;  /* 0x00000005b6007986 */ /* 0x0005e8000c101112 */
[----:B------:R2:W-:Y:S01]  /*10200*/  STG.E desc[UR18][R2.64], R204 ;  /* 0x000000cc02007986 */ /* 0x0005e2000c101912 */
[----:B-1----:R-:W-:Y:S06]  /*10210*/  BAR.SYNC.DEFER_BLOCKING 0x0 ;  /* 0x0000000000007b1d */ /* 0x002fec0000010000 */
[----:B------:R-:W-:Y:S05]  /*10220*/  @P0 BRA `(.L_x_19) ;  /* 0x0000000000a00947 */ /* 0x000fea0003800000 */
[----:B------:R-:W0:Y:S01]  /*10230*/  S2UR UR5, SR_CgaCtaId ;  /* 0x00000000000579c3 */ /* 0x000e220000008800 */
[----:B------:R-:W-:Y:S01]  /*10240*/  NOP ;  /* 0x0000000000007918 */ /* 0x000fe20000000000 */
[----:B------:R-:W-:Y:S01]  /*10250*/  UMOV UR4, 0x50 ;  /* 0x0000005000047882 */ /* 0x000fe20000000000 */
[----:B------:R-:W-:Y:S02]  /*10260*/  MOV R0, UR11 ;  /* 0x0000000b00007c02 */ /* 0x000fe40008000f00 */
[----:B--2---:R-:W-:Y:S02]  /*10270*/  MOV R3, 0xffff ;  /* 0x0000ffff00037802 */ /* 0x004fe40000000f00 */
[----:B------:R-:W-:Y:S02]  /*10280*/  LOP3.LUT R0, R0, 0xffff, RZ, 0xc0, !PT ;  /* 0x0000ffff00007812 */ /* 0x000fe400078ec0ff */
[----:B------:R-:W-:Y:S02]  /*10290*/  MOV R7, 0x1 ;  /* 0x0000000100077802 */ /* 0x000fe40000000f00 */
[----:B------:R-:W-:-:S04]  /*102a0*/  SHF.R.U32.HI R0, RZ, 0x5, R0 ;  /* 0x00000005ff007819 */ /* 0x000fc80000011600 */
[----:B------:R-:W-:Y:S02]  /*102b0*/  IADD3 R2, PT, PT, R0, 0x10, RZ ;  /* 0x0000001000027810 */ /* 0x000fe40007ffe0ff */
[----:B------:R-:W-:Y:S01]  /*102c0*/  SHF.L.U32 R0, R3, R0, RZ ;  /* 0x0000000003007219 */ /* 0x000fe200000006ff */
[----:B0-----:R-:W-:Y:S01]  /*102d0*/  ULEA UR6, UR5, UR4, 0x18 ;  /* 0x0000000405067291 */ /* 0x001fe2000f8ec0ff */
[----:B------:R-:W-:-:S04]  /*102e0*/  SHF.L.U32 R3, R7, R2, RZ ;  /* 0x0000000207037219 */ /* 0x000fc800000006ff */
[----:B------:R-:W-:-:S04]  /*102f0*/  LOP3.LUT R0, R3, R0, RZ, 0xfc, !PT ;  /* 0x0000000003007212 */ /* 0x000fc800078efcff */
[----:B------:R-:W0:Y:S01]  /*10300*/  LDS R5, [UR6] ;  /* 0x00000006ff057984 */ /* 0x000e220008000800 */
[C---:B------:R-:W-:Y:S02]  /*10310*/  LOP3.LUT R2, R0.reuse, 0xffff, RZ, 0xc0, !PT ;  /* 0x0000ffff00027812 */ /* 0x040fe400078ec0ff */
[----:B0-----:R-:W-:-:S04]  /*10320*/  LOP3.LUT R3, R0, 0xffff, R5, 0x80, !PT ;  /* 0x0000ffff00037812 */ /* 0x001fc800078e8005 */
[----:B------:R-:W-:-:S13]  /*10330*/  ISETP.NE.AND P0, PT, R3, R2, PT ;  /* 0x000000020300720c */ /* 0x000fda0003f05270 */
[----:B------:R-:W-:Y:S05]  /*10340*/  @P0 BRA `(.L_x_20) ;  /* 0x0000000000500947 */ /* 0x000fea0003800000 */
[----:B------:R-:W-:Y:S02]  /*10350*/  SHF.R.U32.HI R5, RZ, 0x10, R5 ;  /* 0x00000010ff057819 */ /* 0x000fe40000011605 */
[----:B------:R-:W-:-:S04]  /*10360*/  SHF.R.U32.HI R2, RZ, 0x10, R0 ;  /* 0x00000010ff027819 */ /* 0x000fc80000011600 */
[----:B------:R-:W-:-:S04]  /*10370*/  LOP3.LUT R5, R5, R2, RZ, 0xc0, !PT ;  /* 0x0000000205057212 */ /* 0x000fc800078ec0ff */
[----:B------:R-:W-:-:S13]  /*10380*/  ISETP.NE.AND P0, PT, R5, R2, PT ;  /* 0x000000020500720c */ /* 0x000fda0003f05270 */
[----:B------:R-:W-:Y:S05]  /*10390*/  @P0 BRA `(.L_x_21) ;  /* 0x0000000000300947 */ /* 0x000fea0003800000 */
[----:B------:R-:W-:Y:S01]  /*103a0*/  R2UR UR4, R0 ;  /* 0x00000000000472ca */ /* 0x000fe200000e0000 */
[----:B------:R-:W-:Y:S01]  /*103b0*/  VOTEU.ANY UR5, UPT, PT ;  /* 0x0000000000057886 */ /* 0x000fe200038e0100 */
[----:B------:R-:W0:Y:S01]  /*103c0*/  S2R R0, SR_LANEID ;  /* 0x0000000000007919 */ /* 0x000e220000000000 */
[----:B------:R-:W-:-:S10]  /*103d0*/  UFLO.U32 UR5, UR5 ;  /* 0x00000005000572bd */ /* 0x000fd400080e0000 */
[----:B------:R-:W-:-:S06]  /*103e0*/  ULOP3.LUT UR4, URZ, UR4, URZ, 0x33, !UPT ;  /* 0x00000004ff047292 */ /* 0x000fcc000f8e33ff */
[----:B------:R-:W-:-:S04]  /*103f0*/  MOV R2, UR4 ;  /* 0x0000000400027c02 */ /* 0x000fc80008000f00 */
[----:B------:R-:W1:Y:S02]  /*10400*/  REDUX UR7, R2 ;  /* 0x00000000020773c4 */ /* 0x000e640000000000 */
[----:B------:R3:W-:Y:S01]  /*10410*/  UTCATOMSWS.AND URZ, UR4 ;  /* 0x0000000400ff79e3 */ /* 0x0007e20008000000 */
[----:B0-----:R-:W-:Y:S02]  /*10420*/  ISETP.EQ.U32.AND P0, PT, R0, UR5, PT ;  /* 0x0000000500007c0c */ /* 0x001fe4000bf02070 */
[----:B-1----:R-:W-:-:S11]  /*10430*/  MOV R0, UR7 ;  /* 0x0000000700007c02 */ /* 0x002fd60008000f00 */
[----:B------:R3:W-:Y:S01]  /*10440*/  @P0 ATOMS.AND RZ, [UR6], R0 ;  /* 0x00000000ffff098c */ /* 0x0007e2000a800006 */
[----:B------:R-:W-:Y:S05]  /*10450*/  BRA `(.L_x_19) ;  /* 0x0000000000147947 */ /* 0x000fea0003800000 */
.L_x_21:
[----:B------:R-:W-:-:S07]  /*10460*/  MOV R2, 0x10480 ;  /* 0x0001048000027802 */ /* 0x000fce0000000f00 */
[----:B------:R-:W-:Y:S05]  /*10470*/  CALL.REL.NOINC `($__internal_0_$__cuda_sm10x_tcgen05_guardrail_trap_col_being_dealloced_not_returned_by_alloc) ;  /* 0x0000000000447944 */ /* 0x000fea0003c00000 */
[----:B------:R-:W-:Y:S05]  /*10480*/  BRA `(.L_x_19) ;  /* 0x0000000000087947 */ /* 0x000fea0003800000 */
.L_x_20:
[----:B------:R-:W-:-:S07]  /*10490*/  MOV R2, 0x104b0 ;  /* 0x000104b000027802 */ /* 0x000fce0000000f00 */
[----:B------:R-:W-:Y:S05]  /*104a0*/  CALL.REL.NOINC `($__internal_2_$__cuda_sm10x_tcgen05_guardrail_trap_unallocated_columns_being_dealloced) ;  /* 0x0000000000507944 */ /* 0x000fea0003c00000 */
.L_x_19:
[----:B------:R-:W-:Y:S01]  /*104b0*/  NOP ;  /* 0x0000000000007918 */ /* 0x000fe20000000000 */
[----:B---3--:R-:W-:Y:S05]  /*104c0*/  EXIT ;  /* 0x000000000000794d */ /* 0x008fea0003800000 */
.L_x_8:
[----:B------:R-:W1:Y:S02]  /*104d0*/  SYNCS.PHASECHK.TRANS64.TRYWAIT P4, [UR10+0xe000], RZ ;  /* 0x00e000ffff0075a7 */ /* 0x000e64000808110a */
[----:B-1----:R-:W-:Y:S05]  /*104e0*/  @!P4 BRA `(.L_x_8) ;  /* 0xfffffffc00f8c947 */ /* 0x002fea000383ffff */
[----:B------:R-:W-:Y:S05]  /*104f0*/  BRA `(.L_x_7) ;  /* 0xffffff3c00f07947 */ /* 0x000fea000383ffff */
.L_x_13:
[----:B------:R-:W1:Y:S02]  /*10500*/  SYNCS.PHASECHK.TRANS64.TRYWAIT P2, [UR10+0x12010], RZ ;  /* 0x012010ffff0075a7 */ /* 0x000e64000804110a */
[----:B-1----:R-:W-:Y:S05]  /*10510*/  @!P2 BRA `(.L_x_13) ;  /* 0xfffffffc00f8a947 */ /* 0x002fea000383ffff */
[----:B------:R-:W-:Y:S05]  /*10520*/  BRA `(.L_x_22) ;  /* 0xffffff8000a47947 */ /* 0x000fea000383ffff */
.L_x_14:
[----:B------:R-:W0:Y:S02]  /*10530*/  SYNCS.PHASECHK.TRANS64.TRYWAIT P2, [UR14], R74 ;  /* 0x0000004aff0075a7 */ /* 0x000e24000804110e */
[----:B0-----:R-:W-:Y:S05]  /*10540*/  @!P2 BRA `(.L_x_14) ;  /* 0xfffffffc00f8a947 */ /* 0x001fea000383ffff */
[----:B------:R-:W-:Y:S05]  /*10550*/  BRA `(.L_x_23) ;  /* 0xffffff8800307947 */ /* 0x000fea000383ffff */
.L_x_18:
[----:B------:R-:W0:Y:S02]  /*10560*/  SYNCS.PHASECHK.TRANS64.TRYWAIT P2, [UR14], R0 ;  /* 0x00000000ff0075a7 */ /* 0x000e24000804110e */
[----:B0-----:R-:W-:Y:S05]  /*10570*/  @!P2 BRA `(.L_x_18) ;  /* 0xfffffffc00f8a947 */ /* 0x001fea000383ffff */
[----:B------:R-:W-:Y:S05]  /*10580*/  BRA `(.L_x_17) ;  /* 0xffffffac00e87947 */ /* 0x000fea000383ffff */
        .weak           $__internal_0_$__cuda_sm10x_tcgen05_guardrail_trap_col_being_dealloced_not_returned_by_alloc
        .type           $__internal_0_$__cuda_sm10x_tcgen05_guardrail_trap_col_being_dealloced_not_returned_by_alloc,@function
        .size           $__internal_0_$__cuda_sm10x_tcgen05_guardrail_trap_col_being_dealloced_not_returned_by_alloc,($__internal_1_$__cuda_sm10x_tcgen05_guardrail_trap_phase_invalid_during_alloc - $__internal_0_$__cuda_sm10x_tcgen05_guardrail_trap_col_being_dealloced_not_returned_by_alloc)
$__internal_0_$__cuda_sm10x_tcgen05_guardrail_trap_col_being_dealloced_not_returned_by_alloc:
[----:B------:R-:W-:Y:S05]  /*10590*/  BPT.TRAP 0x1 ;  /* 0x000000040000795c */ /* 0x000fea0000300000 */
[----:B------:R-:W-:-:S04]  /*105a0*/  HFMA2 R3, -RZ, RZ, 0, 0 ;  /* 0x00000000ff037431 */ /* 0x000fc800000001ff */
[----:B------:R-:W-:Y:S05]  /*105b0*/  RET.REL.NODEC R2 `(attn_fwd) ;  /* 0xfffffef802907950 */ /* 0x000fea0003c3ffff */
        .weak           $__internal_1_$__cuda_sm10x_tcgen05_guardrail_trap_phase_invalid_during_alloc
        .type           $__internal_1_$__cuda_sm10x_tcgen05_guardrail_trap_phase_invalid_during_alloc,@function
        .size           $__internal_1_$__cuda_sm10x_tcgen05_guardrail_trap_phase_invalid_during_alloc,($__internal_2_$__cuda_sm10x_tcgen05_guardrail_trap_unallocated_columns_being_dealloced - $__internal_1_$__cuda_sm10x_tcgen05_guardrail_trap_phase_invalid_during_alloc)
$__internal_1_$__cuda_sm10x_tcgen05_guardrail_trap_phase_invalid_during_alloc:
[----:B------:R-:W-:Y:S05]  /*105c0*/  BPT.TRAP 0x1 ;  /* 0x000000040000795c */ /* 0x000fea0000300000 */
[----:B------:R-:W-:-:S04]  /*105d0*/  MOV R3, 0x0 ;  /* 0x0000000000037802 */ /* 0x000fc80000000f00 */
[----:B------:R-:W-:Y:S05]  /*105e0*/  RET.REL.NODEC R2 `(attn_fwd) ;  /* 0xfffffef802847950 */ /* 0x000fea0003c3ffff */
        .weak           $__internal_2_$__cuda_sm10x_tcgen05_guardrail_trap_unallocated_columns_being_dealloced
        .type           $__internal_2_$__cuda_sm10x_tcgen05_guardrail_trap_unallocated_columns_being_dealloced,@function
        .size           $__internal_2_$__cuda_sm10x_tcgen05_guardrail_trap_unallocated_columns_being_dealloced,(.L_x_27 - $__internal_2_$__cuda_sm10x_tcgen05_guardrail_trap_unallocated_columns_being_dealloced)
$__internal_2_$__cuda_sm10x_tcgen05_guardrail_trap_unallocated_columns_being_dealloced:
[----:B------:R-:W-:Y:S05]  /*105f0*/  BPT.TRAP 0x1 ;  /* 0x000000040000795c */ /* 0x000fea0000300000 */
[----:B------:R-:W-:-:S04]  /*10600*/  HFMA2 R3, -RZ, RZ, 0, 0 ;  /* 0x00000000ff037431 */ /* 0x000fc800000001ff */
[----:B------:R-:W-:Y:S05]  /*10610*/  RET.REL.NODEC R2 `(attn_fwd) ;  /* 0xfffffef802787950 */ /* 0x000fea0003c3ffff */
.L_x_24:
[----:B------:R-:W-:-:S00]  /*10620*/  BRA `(.L_x_24) ;  /* 0xfffffffc00fc7947 */ /* 0x000fc0000383ffff */
[----:B------:R-:W-:-:S00]  /*10630*/  NOP ;  /* 0x0000000000007918 */ /* 0x000fc00000000000 */
        /* <DEDUP_REMOVED lines=12> */
.L_x_27:


//--------------------- .nv.global.init           --------------------------
	.section	.nv.global.init,"aw",@progbits
.nv.global.init:
	.type		_$_str,@object
	.size		_$_str,(.L_3 - _$_str)
_$_str:
        /*0000*/ 	.byte	0x5f, 0x5f, 0x43, 0x55, 0x44, 0x41, 0x5f, 0x46, 0x54, 0x5a, 0x00
.L_3:


//--------------------- .nv.shared.attn_fwd       --------------------------
	.section	.nv.shared.attn_fwd,"aw",@nobits
	.sectionflags	@""
	.align	16
	.zero		1024


//--------------------- .nv.shared.reserved.0     --------------------------
	.section	.nv.shared.reserved.0,"aw",@nobits
	.align	8
	.weak		__nv_reservedSMEM_offset_0_alias
	.size		__nv_reservedSMEM_offset_0_alias, 0, 64
	.other		__nv_reservedSMEM_offset_0_alias,@"STO_CUDA_RESERVED_SHARED STV_DEFAULT"
__nv_reservedSMEM_offset_0_alias:
	.zero		0
.nv.shared.reserved.0:
	.zero		64
	.weak		__nv_reservedSMEM_allocation_phase
	.type		__nv_reservedSMEM_allocation_phase,@object
	.size		__nv_reservedSMEM_allocation_phase,(.L_0 - __nv_reservedSMEM_allocation_phase)
__nv_reservedSMEM_allocation_phase:
	.zero		1
.L_0:
	.zero		7
	.weak		__nv_reservedSMEM_devtool_atexit_pc
	.type		__nv_reservedSMEM_devtool_atexit_pc,@object
	.size		__nv_reservedSMEM_devtool_atexit_pc,(__nv_reservedSMEM_allocation_mask - __nv_reservedSMEM_devtool_atexit_pc)
__nv_reservedSMEM_devtool_atexit_pc:
	.zero		8
	.weak		__nv_reservedSMEM_allocation_mask
	.type		__nv_reservedSMEM_allocation_mask,@object
	.size		__nv_reservedSMEM_allocation_mask,(.L_2 - __nv_reservedSMEM_allocation_mask)
__nv_reservedSMEM_allocation_mask:
	.zero		4
.L_2:


//--------------------- .nv.constant0.attn_fwd    --------------------------
	.section	.nv.constant0.attn_fwd,"a",@progbits
	.sectionflags	@""
	.align	4
.nv.constant0.attn_fwd:
	.zero		1032


//--------------------- SYMBOLS --------------------------

	.type		.nv.reservedSmem.offset0,@object
	.size		.nv.reservedSmem.offset0,0x4
	.type		.nv.reservedSmem.cap,@object
	.size		.nv.reservedSmem.cap,0x4
